//
// Generated by NVIDIA NVVM Compiler
//
// Compiler Build ID: CL-36424714
// Cuda compilation tools, release 13.0, V13.0.88
// Based on NVVM 20.0.0
//

.version 9.0
.target sm_100
.address_size 64

	// .globl	_Z15par_c_main_loopPPPdS1_S1_PPiS1_S2_iidiPS1_S4_b

.visible .entry _Z15par_c_main_loopPPPdS1_S1_PPiS1_S2_iidiPS1_S4_b(
	.param .u64 .ptr .align 1 _Z15par_c_main_loopPPPdS1_S1_PPiS1_S2_iidiPS1_S4_b_param_0,
	.param .u64 .ptr .align 1 _Z15par_c_main_loopPPPdS1_S1_PPiS1_S2_iidiPS1_S4_b_param_1,
	.param .u64 .ptr .align 1 _Z15par_c_main_loopPPPdS1_S1_PPiS1_S2_iidiPS1_S4_b_param_2,
	.param .u64 .ptr .align 1 _Z15par_c_main_loopPPPdS1_S1_PPiS1_S2_iidiPS1_S4_b_param_3,
	.param .u64 .ptr .align 1 _Z15par_c_main_loopPPPdS1_S1_PPiS1_S2_iidiPS1_S4_b_param_4,
	.param .u64 .ptr .align 1 _Z15par_c_main_loopPPPdS1_S1_PPiS1_S2_iidiPS1_S4_b_param_5,
	.param .u32 _Z15par_c_main_loopPPPdS1_S1_PPiS1_S2_iidiPS1_S4_b_param_6,
	.param .u32 _Z15par_c_main_loopPPPdS1_S1_PPiS1_S2_iidiPS1_S4_b_param_7,
	.param .f64 _Z15par_c_main_loopPPPdS1_S1_PPiS1_S2_iidiPS1_S4_b_param_8,
	.param .u32 _Z15par_c_main_loopPPPdS1_S1_PPiS1_S2_iidiPS1_S4_b_param_9,
	.param .u64 .ptr .align 1 _Z15par_c_main_loopPPPdS1_S1_PPiS1_S2_iidiPS1_S4_b_param_10,
	.param .u64 .ptr .align 1 _Z15par_c_main_loopPPPdS1_S1_PPiS1_S2_iidiPS1_S4_b_param_11,
	.param .u8 _Z15par_c_main_loopPPPdS1_S1_PPiS1_S2_iidiPS1_S4_b_param_12
)
{
	.reg .pred 	%p<182>;
	.reg .b16 	%rs<2>;
	.reg .b32 	%r<325>;
	.reg .b32 	%f<23>;
	.reg .b64 	%rd<344>;
	.reg .b64 	%fd<885>;

	ld.param.u64 	%rd47, [_Z15par_c_main_loopPPPdS1_S1_PPiS1_S2_iidiPS1_S4_b_param_0];
	ld.param.u64 	%rd48, [_Z15par_c_main_loopPPPdS1_S1_PPiS1_S2_iidiPS1_S4_b_param_1];
	ld.param.u64 	%rd52, [_Z15par_c_main_loopPPPdS1_S1_PPiS1_S2_iidiPS1_S4_b_param_2];
	ld.param.u64 	%rd53, [_Z15par_c_main_loopPPPdS1_S1_PPiS1_S2_iidiPS1_S4_b_param_3];
	ld.param.u64 	%rd49, [_Z15par_c_main_loopPPPdS1_S1_PPiS1_S2_iidiPS1_S4_b_param_4];
	ld.param.u64 	%rd54, [_Z15par_c_main_loopPPPdS1_S1_PPiS1_S2_iidiPS1_S4_b_param_5];
	ld.param.u32 	%r112, [_Z15par_c_main_loopPPPdS1_S1_PPiS1_S2_iidiPS1_S4_b_param_6];
	ld.param.u32 	%r113, [_Z15par_c_main_loopPPPdS1_S1_PPiS1_S2_iidiPS1_S4_b_param_7];
	ld.param.f64 	%fd159, [_Z15par_c_main_loopPPPdS1_S1_PPiS1_S2_iidiPS1_S4_b_param_8];
	ld.param.u32 	%r114, [_Z15par_c_main_loopPPPdS1_S1_PPiS1_S2_iidiPS1_S4_b_param_9];
	ld.param.s8 	%rs1, [_Z15par_c_main_loopPPPdS1_S1_PPiS1_S2_iidiPS1_S4_b_param_12];
	cvta.to.global.u64 	%rd1, %rd52;
	cvta.to.global.u64 	%rd2, %rd53;
	cvta.to.global.u64 	%rd3, %rd54;
	mov.u32 	%r115, %ctaid.x;
	mov.u32 	%r116, %ntid.x;
	mov.u32 	%r117, %tid.x;
	mad.lo.s32 	%r298, %r115, %r116, %r117;
	mov.u32 	%r118, %nctaid.x;
	mul.lo.s32 	%r2, %r116, %r118;
	mul.wide.s32 	%rd55, %r114, 4;
	add.s64 	%rd4, %rd3, %rd55;
	ld.global.u32 	%r119, [%rd4];
	setp.ge.s32 	%p3, %r298, %r119;
	@%p3 bra 	$L__BB0_156;
	ld.param.u32 	%r293, [_Z15par_c_main_loopPPPdS1_S1_PPiS1_S2_iidiPS1_S4_b_param_9];
	cvta.to.global.u64 	%rd5, %rd47;
	cvta.to.global.u64 	%rd6, %rd48;
	cvta.to.global.u64 	%rd7, %rd49;
	setp.lt.s32 	%p4, %r113, 1;
	setp.ne.s16 	%p5, %rs1, 0;
	add.s32 	%r120, %r112, -1;
	setp.eq.s32 	%p6, %r293, %r120;
	and.pred  	%p1, %p5, %p6;
	@%p4 bra 	$L__BB0_156;
	ld.param.u32 	%r294, [_Z15par_c_main_loopPPPdS1_S1_PPiS1_S2_iidiPS1_S4_b_param_9];
	mul.wide.s32 	%rd56, %r294, 8;
	add.s64 	%rd8, %rd2, %rd56;
	add.s64 	%rd9, %rd1, %rd56;
	add.s64 	%rd10, %rd5, %rd56;
	setp.gt.s32 	%p7, %r294, 0;
	@%p7 bra 	$L__BB0_3;
	bra.uni 	$L__BB0_131;
$L__BB0_3:
	ld.param.u32 	%r295, [_Z15par_c_main_loopPPPdS1_S1_PPiS1_S2_iidiPS1_S4_b_param_9];
	mul.wide.u32 	%rd78, %r295, 8;
	add.s64 	%rd11, %rd2, %rd78;
	add.s64 	%rd12, %rd1, %rd78;
	add.s32 	%r161, %r295, -1;
	mul.wide.u32 	%rd79, %r161, 8;
	add.s64 	%rd13, %rd6, %rd79;
	add.s64 	%rd14, %rd7, %rd79;
	add.s64 	%rd15, %rd5, %rd79;
	setp.gt.s32 	%p27, %r112, 0;
	and.pred  	%p2, %p1, %p27;
$L__BB0_4:
	@%p2 bra 	$L__BB0_59;
	mov.f64 	%fd847, 0d0000000000000000;
	mov.b32 	%r312, 0;
$L__BB0_6:
	ld.global.u64 	%rd80, [%rd8];
	cvta.to.global.u64 	%rd81, %rd80;
	mul.wide.s32 	%rd82, %r298, 4;
	add.s64 	%rd83, %rd81, %rd82;
	ld.global.u32 	%r56, [%rd83];
	setp.lt.s32 	%p28, %r56, 1;
	mov.f64 	%fd857, 0d0000000000000000;
	@%p28 bra 	$L__BB0_28;
	ld.global.u64 	%rd85, [%rd9];
	cvta.to.global.u64 	%rd86, %rd85;
	mul.wide.s32 	%rd87, %r298, 8;
	add.s64 	%rd88, %rd86, %rd87;
	ld.global.u64 	%rd89, [%rd88];
	cvta.to.global.u64 	%rd31, %rd89;
	setp.eq.s32 	%p29, %r56, 1;
	mov.f64 	%fd857, 0d0000000000000000;
	mov.b64 	%rd342, 0;
	@%p29 bra 	$L__BB0_21;
	and.b32  	%r163, %r56, 2147483646;
	neg.s32 	%r313, %r163;
	add.s64 	%rd341, %rd31, 8;
	mov.f64 	%fd857, 0d0000000000000000;
$L__BB0_9:
	ld.global.f64 	%fd243, [%rd341+-8];
	sub.f64 	%fd73, %fd847, %fd243;
	setp.lt.f64 	%p30, %fd73, 0d0000000000000000;
	mov.f64 	%fd850, 0d0000000000000000;
	@%p30 bra 	$L__BB0_14;
	neg.f64 	%fd244, %fd73;
	fma.rn.f64 	%fd245, %fd73, 0dBFF71547652B82FE, 0d4338000000000000;
	{
	.reg .b32 %temp; 
	mov.b64 	{%r59, %temp}, %fd245;
	}
	mov.f64 	%fd246, 0dC338000000000000;
	add.rn.f64 	%fd247, %fd245, %fd246;
	fma.rn.f64 	%fd248, %fd247, 0dBFE62E42FEFA39EF, %fd244;
	fma.rn.f64 	%fd249, %fd247, 0dBC7ABC9E3B39803F, %fd248;
	fma.rn.f64 	%fd250, %fd249, 0d3E5ADE1569CE2BDF, 0d3E928AF3FCA213EA;
	fma.rn.f64 	%fd251, %fd250, %fd249, 0d3EC71DEE62401315;
	fma.rn.f64 	%fd252, %fd251, %fd249, 0d3EFA01997C89EB71;
	fma.rn.f64 	%fd253, %fd252, %fd249, 0d3F2A01A014761F65;
	fma.rn.f64 	%fd254, %fd253, %fd249, 0d3F56C16C1852B7AF;
	fma.rn.f64 	%fd255, %fd254, %fd249, 0d3F81111111122322;
	fma.rn.f64 	%fd256, %fd255, %fd249, 0d3FA55555555502A1;
	fma.rn.f64 	%fd257, %fd256, %fd249, 0d3FC5555555555511;
	fma.rn.f64 	%fd258, %fd257, %fd249, 0d3FE000000000000B;
	fma.rn.f64 	%fd259, %fd258, %fd249, 0d3FF0000000000000;
	fma.rn.f64 	%fd260, %fd259, %fd249, 0d3FF0000000000000;
	{
	.reg .b32 %temp; 
	mov.b64 	{%r60, %temp}, %fd260;
	}
	{
	.reg .b32 %temp; 
	mov.b64 	{%temp, %r61}, %fd260;
	}
	shl.b32 	%r164, %r59, 20;
	add.s32 	%r165, %r164, %r61;
	mov.b64 	%fd849, {%r60, %r165};
	{
	.reg .b32 %temp; 
	mov.b64 	{%temp, %r166}, %fd244;
	}
	mov.b32 	%f15, %r166;
	abs.f32 	%f6, %f15;
	setp.lt.f32 	%p31, %f6, 0f4086232B;
	@%p31 bra 	$L__BB0_13;
	setp.gt.f64 	%p32, %fd73, 0d0000000000000000;
	mov.f64 	%fd261, 0d7FF0000000000000;
	sub.f64 	%fd262, %fd261, %fd73;
	selp.f64 	%fd849, 0d0000000000000000, %fd262, %p32;
	setp.geu.f32 	%p33, %f6, 0f40874800;
	@%p33 bra 	$L__BB0_13;
	shr.u32 	%r167, %r59, 31;
	add.s32 	%r168, %r59, %r167;
	shr.s32 	%r169, %r168, 1;
	shl.b32 	%r170, %r169, 20;
	add.s32 	%r171, %r61, %r170;
	mov.b64 	%fd263, {%r60, %r171};
	sub.s32 	%r172, %r59, %r169;
	shl.b32 	%r173, %r172, 20;
	add.s32 	%r174, %r173, 1072693248;
	mov.b32 	%r175, 0;
	mov.b64 	%fd264, {%r175, %r174};
	mul.f64 	%fd849, %fd264, %fd263;
$L__BB0_13:
	mov.f64 	%fd265, 0d3FF0000000000000;
	sub.f64 	%fd850, %fd265, %fd849;
$L__BB0_14:
	add.f64 	%fd80, %fd857, %fd850;
	ld.global.f64 	%fd267, [%rd341];
	sub.f64 	%fd81, %fd847, %fd267;
	setp.lt.f64 	%p34, %fd81, 0d0000000000000000;
	mov.f64 	%fd852, 0d0000000000000000;
	@%p34 bra 	$L__BB0_19;
	neg.f64 	%fd268, %fd81;
	fma.rn.f64 	%fd269, %fd81, 0dBFF71547652B82FE, 0d4338000000000000;
	{
	.reg .b32 %temp; 
	mov.b64 	{%r62, %temp}, %fd269;
	}
	mov.f64 	%fd270, 0dC338000000000000;
	add.rn.f64 	%fd271, %fd269, %fd270;
	fma.rn.f64 	%fd272, %fd271, 0dBFE62E42FEFA39EF, %fd268;
	fma.rn.f64 	%fd273, %fd271, 0dBC7ABC9E3B39803F, %fd272;
	fma.rn.f64 	%fd274, %fd273, 0d3E5ADE1569CE2BDF, 0d3E928AF3FCA213EA;
	fma.rn.f64 	%fd275, %fd274, %fd273, 0d3EC71DEE62401315;
	fma.rn.f64 	%fd276, %fd275, %fd273, 0d3EFA01997C89EB71;
	fma.rn.f64 	%fd277, %fd276, %fd273, 0d3F2A01A014761F65;
	fma.rn.f64 	%fd278, %fd277, %fd273, 0d3F56C16C1852B7AF;
	fma.rn.f64 	%fd279, %fd278, %fd273, 0d3F81111111122322;
	fma.rn.f64 	%fd280, %fd279, %fd273, 0d3FA55555555502A1;
	fma.rn.f64 	%fd281, %fd280, %fd273, 0d3FC5555555555511;
	fma.rn.f64 	%fd282, %fd281, %fd273, 0d3FE000000000000B;
	fma.rn.f64 	%fd283, %fd282, %fd273, 0d3FF0000000000000;
	fma.rn.f64 	%fd284, %fd283, %fd273, 0d3FF0000000000000;
	{
	.reg .b32 %temp; 
	mov.b64 	{%r63, %temp}, %fd284;
	}
	{
	.reg .b32 %temp; 
	mov.b64 	{%temp, %r64}, %fd284;
	}
	shl.b32 	%r176, %r62, 20;
	add.s32 	%r177, %r176, %r64;
	mov.b64 	%fd851, {%r63, %r177};
	{
	.reg .b32 %temp; 
	mov.b64 	{%temp, %r178}, %fd268;
	}
	mov.b32 	%f16, %r178;
	abs.f32 	%f7, %f16;
	setp.lt.f32 	%p35, %f7, 0f4086232B;
	@%p35 bra 	$L__BB0_18;
	setp.gt.f64 	%p36, %fd81, 0d0000000000000000;
	mov.f64 	%fd285, 0d7FF0000000000000;
	sub.f64 	%fd286, %fd285, %fd81;
	selp.f64 	%fd851, 0d0000000000000000, %fd286, %p36;
	setp.geu.f32 	%p37, %f7, 0f40874800;
	@%p37 bra 	$L__BB0_18;
	shr.u32 	%r179, %r62, 31;
	add.s32 	%r180, %r62, %r179;
	shr.s32 	%r181, %r180, 1;
	shl.b32 	%r182, %r181, 20;
	add.s32 	%r183, %r64, %r182;
	mov.b64 	%fd287, {%r63, %r183};
	sub.s32 	%r184, %r62, %r181;
	shl.b32 	%r185, %r184, 20;
	add.s32 	%r186, %r185, 1072693248;
	mov.b32 	%r187, 0;
	mov.b64 	%fd288, {%r187, %r186};
	mul.f64 	%fd851, %fd288, %fd287;
$L__BB0_18:
	mov.f64 	%fd289, 0d3FF0000000000000;
	sub.f64 	%fd852, %fd289, %fd851;
$L__BB0_19:
	add.f64 	%fd857, %fd80, %fd852;
	add.s32 	%r313, %r313, 2;
	add.s64 	%rd341, %rd341, 16;
	setp.ne.s32 	%p38, %r313, 0;
	@%p38 bra 	$L__BB0_9;
	and.b32  	%r188, %r56, 2147483646;
	cvt.u64.u32 	%rd342, %r188;
$L__BB0_21:
	and.b32  	%r189, %r56, 1;
	setp.eq.b32 	%p39, %r189, 1;
	not.pred 	%p40, %p39;
	@%p40 bra 	$L__BB0_28;
	shl.b64 	%rd90, %rd342, 3;
	add.s64 	%rd91, %rd31, %rd90;
	ld.global.f64 	%fd291, [%rd91];
	sub.f64 	%fd91, %fd847, %fd291;
	setp.lt.f64 	%p41, %fd91, 0d0000000000000000;
	mov.f64 	%fd856, 0d0000000000000000;
	@%p41 bra 	$L__BB0_27;
	neg.f64 	%fd292, %fd91;
	fma.rn.f64 	%fd293, %fd91, 0dBFF71547652B82FE, 0d4338000000000000;
	{
	.reg .b32 %temp; 
	mov.b64 	{%r66, %temp}, %fd293;
	}
	mov.f64 	%fd294, 0dC338000000000000;
	add.rn.f64 	%fd295, %fd293, %fd294;
	fma.rn.f64 	%fd296, %fd295, 0dBFE62E42FEFA39EF, %fd292;
	fma.rn.f64 	%fd297, %fd295, 0dBC7ABC9E3B39803F, %fd296;
	fma.rn.f64 	%fd298, %fd297, 0d3E5ADE1569CE2BDF, 0d3E928AF3FCA213EA;
	fma.rn.f64 	%fd299, %fd298, %fd297, 0d3EC71DEE62401315;
	fma.rn.f64 	%fd300, %fd299, %fd297, 0d3EFA01997C89EB71;
	fma.rn.f64 	%fd301, %fd300, %fd297, 0d3F2A01A014761F65;
	fma.rn.f64 	%fd302, %fd301, %fd297, 0d3F56C16C1852B7AF;
	fma.rn.f64 	%fd303, %fd302, %fd297, 0d3F81111111122322;
	fma.rn.f64 	%fd304, %fd303, %fd297, 0d3FA55555555502A1;
	fma.rn.f64 	%fd305, %fd304, %fd297, 0d3FC5555555555511;
	fma.rn.f64 	%fd306, %fd305, %fd297, 0d3FE000000000000B;
	fma.rn.f64 	%fd307, %fd306, %fd297, 0d3FF0000000000000;
	fma.rn.f64 	%fd308, %fd307, %fd297, 0d3FF0000000000000;
	{
	.reg .b32 %temp; 
	mov.b64 	{%r67, %temp}, %fd308;
	}
	{
	.reg .b32 %temp; 
	mov.b64 	{%temp, %r68}, %fd308;
	}
	shl.b32 	%r190, %r66, 20;
	add.s32 	%r191, %r190, %r68;
	mov.b64 	%fd855, {%r67, %r191};
	{
	.reg .b32 %temp; 
	mov.b64 	{%temp, %r192}, %fd292;
	}
	mov.b32 	%f17, %r192;
	abs.f32 	%f8, %f17;
	setp.lt.f32 	%p42, %f8, 0f4086232B;
	@%p42 bra 	$L__BB0_26;
	setp.gt.f64 	%p43, %fd91, 0d0000000000000000;
	mov.f64 	%fd309, 0d7FF0000000000000;
	sub.f64 	%fd310, %fd309, %fd91;
	selp.f64 	%fd855, 0d0000000000000000, %fd310, %p43;
	setp.geu.f32 	%p44, %f8, 0f40874800;
	@%p44 bra 	$L__BB0_26;
	shr.u32 	%r193, %r66, 31;
	add.s32 	%r194, %r66, %r193;
	shr.s32 	%r195, %r194, 1;
	shl.b32 	%r196, %r195, 20;
	add.s32 	%r197, %r68, %r196;
	mov.b64 	%fd311, {%r67, %r197};
	sub.s32 	%r198, %r66, %r195;
	shl.b32 	%r199, %r198, 20;
	add.s32 	%r200, %r199, 1072693248;
	mov.b32 	%r201, 0;
	mov.b64 	%fd312, {%r201, %r200};
	mul.f64 	%fd855, %fd312, %fd311;
$L__BB0_26:
	mov.f64 	%fd313, 0d3FF0000000000000;
	sub.f64 	%fd856, %fd313, %fd855;
$L__BB0_27:
	add.f64 	%fd857, %fd857, %fd856;
$L__BB0_28:
	ld.global.u64 	%rd92, [%rd10];
	cvta.to.global.u64 	%rd93, %rd92;
	mul.wide.u32 	%rd94, %r312, 8;
	add.s64 	%rd95, %rd93, %rd94;
	ld.global.u64 	%rd96, [%rd95];
	cvta.to.global.u64 	%rd97, %rd96;
	mul.wide.s32 	%rd98, %r298, 8;
	add.s64 	%rd99, %rd97, %rd98;
	st.global.f64 	[%rd99], %fd857;
	ld.global.u64 	%rd100, [%rd11];
	cvta.to.global.u64 	%rd101, %rd100;
	mul.wide.s32 	%rd102, %r298, 4;
	add.s64 	%rd103, %rd101, %rd102;
	ld.global.u32 	%r69, [%rd103];
	setp.lt.s32 	%p45, %r69, 1;
	mov.f64 	%fd865, 0d0000000000000000;
	@%p45 bra 	$L__BB0_42;
	ld.global.u64 	%rd104, [%rd12];
	cvta.to.global.u64 	%rd105, %rd104;
	add.s64 	%rd107, %rd105, %rd98;
	ld.global.u64 	%rd108, [%rd107];
	cvta.to.global.u64 	%rd37, %rd108;
	and.b32  	%r70, %r69, 15;
	setp.lt.u32 	%p46, %r69, 16;
	mov.f64 	%fd865, 0d0000000000000000;
	mov.b32 	%r316, 0;
	@%p46 bra 	$L__BB0_32;
	and.b32  	%r316, %r69, 2147483632;
	mov.f64 	%fd865, 0d0000000000000000;
	mov.b32 	%r314, 0;
$L__BB0_31:
	.pragma "nounroll";
	mul.wide.u32 	%rd109, %r314, 8;
	add.s64 	%rd110, %rd37, %rd109;
	ld.global.f64 	%fd318, [%rd110];
	setp.lt.f64 	%p47, %fd847, %fd318;
	selp.f64 	%fd319, 0d0000000000000000, 0dBFF8000000000000, %p47;
	add.f64 	%fd320, %fd865, %fd319;
	ld.global.f64 	%fd321, [%rd110+8];
	setp.lt.f64 	%p48, %fd847, %fd321;
	selp.f64 	%fd322, 0d0000000000000000, 0dBFF8000000000000, %p48;
	add.f64 	%fd323, %fd320, %fd322;
	ld.global.f64 	%fd324, [%rd110+16];
	setp.lt.f64 	%p49, %fd847, %fd324;
	selp.f64 	%fd325, 0d0000000000000000, 0dBFF8000000000000, %p49;
	add.f64 	%fd326, %fd323, %fd325;
	ld.global.f64 	%fd327, [%rd110+24];
	setp.lt.f64 	%p50, %fd847, %fd327;
	selp.f64 	%fd328, 0d0000000000000000, 0dBFF8000000000000, %p50;
	add.f64 	%fd329, %fd326, %fd328;
	ld.global.f64 	%fd330, [%rd110+32];
	setp.lt.f64 	%p51, %fd847, %fd330;
	selp.f64 	%fd331, 0d0000000000000000, 0dBFF8000000000000, %p51;
	add.f64 	%fd332, %fd329, %fd331;
	ld.global.f64 	%fd333, [%rd110+40];
	setp.lt.f64 	%p52, %fd847, %fd333;
	selp.f64 	%fd334, 0d0000000000000000, 0dBFF8000000000000, %p52;
	add.f64 	%fd335, %fd332, %fd334;
	ld.global.f64 	%fd336, [%rd110+48];
	setp.lt.f64 	%p53, %fd847, %fd336;
	selp.f64 	%fd337, 0d0000000000000000, 0dBFF8000000000000, %p53;
	add.f64 	%fd338, %fd335, %fd337;
	ld.global.f64 	%fd339, [%rd110+56];
	setp.lt.f64 	%p54, %fd847, %fd339;
	selp.f64 	%fd340, 0d0000000000000000, 0dBFF8000000000000, %p54;
	add.f64 	%fd341, %fd338, %fd340;
	ld.global.f64 	%fd342, [%rd110+64];
	setp.lt.f64 	%p55, %fd847, %fd342;
	selp.f64 	%fd343, 0d0000000000000000, 0dBFF8000000000000, %p55;
	add.f64 	%fd344, %fd341, %fd343;
	ld.global.f64 	%fd345, [%rd110+72];
	setp.lt.f64 	%p56, %fd847, %fd345;
	selp.f64 	%fd346, 0d0000000000000000, 0dBFF8000000000000, %p56;
	add.f64 	%fd347, %fd344, %fd346;
	ld.global.f64 	%fd348, [%rd110+80];
	setp.lt.f64 	%p57, %fd847, %fd348;
	selp.f64 	%fd349, 0d0000000000000000, 0dBFF8000000000000, %p57;
	add.f64 	%fd350, %fd347, %fd349;
	ld.global.f64 	%fd351, [%rd110+88];
	setp.lt.f64 	%p58, %fd847, %fd351;
	selp.f64 	%fd352, 0d0000000000000000, 0dBFF8000000000000, %p58;
	add.f64 	%fd353, %fd350, %fd352;
	ld.global.f64 	%fd354, [%rd110+96];
	setp.lt.f64 	%p59, %fd847, %fd354;
	selp.f64 	%fd355, 0d0000000000000000, 0dBFF8000000000000, %p59;
	add.f64 	%fd356, %fd353, %fd355;
	ld.global.f64 	%fd357, [%rd110+104];
	setp.lt.f64 	%p60, %fd847, %fd357;
	selp.f64 	%fd358, 0d0000000000000000, 0dBFF8000000000000, %p60;
	add.f64 	%fd359, %fd356, %fd358;
	ld.global.f64 	%fd360, [%rd110+112];
	setp.lt.f64 	%p61, %fd847, %fd360;
	selp.f64 	%fd361, 0d0000000000000000, 0dBFF8000000000000, %p61;
	add.f64 	%fd362, %fd359, %fd361;
	ld.global.f64 	%fd363, [%rd110+120];
	setp.lt.f64 	%p62, %fd847, %fd363;
	selp.f64 	%fd364, 0d0000000000000000, 0dBFF8000000000000, %p62;
	add.f64 	%fd865, %fd362, %fd364;
	add.s32 	%r314, %r314, 16;
	setp.ne.s32 	%p63, %r314, %r316;
	@%p63 bra 	$L__BB0_31;
$L__BB0_32:
	setp.eq.s32 	%p64, %r70, 0;
	@%p64 bra 	$L__BB0_42;
	and.b32  	%r75, %r69, 7;
	setp.lt.u32 	%p65, %r70, 8;
	@%p65 bra 	$L__BB0_35;
	mul.wide.u32 	%rd111, %r316, 8;
	add.s64 	%rd112, %rd37, %rd111;
	ld.global.f64 	%fd366, [%rd112];
	setp.lt.f64 	%p66, %fd847, %fd366;
	selp.f64 	%fd367, 0d0000000000000000, 0dBFF8000000000000, %p66;
	add.f64 	%fd368, %fd865, %fd367;
	ld.global.f64 	%fd369, [%rd112+8];
	setp.lt.f64 	%p67, %fd847, %fd369;
	selp.f64 	%fd370, 0d0000000000000000, 0dBFF8000000000000, %p67;
	add.f64 	%fd371, %fd368, %fd370;
	ld.global.f64 	%fd372, [%rd112+16];
	setp.lt.f64 	%p68, %fd847, %fd372;
	selp.f64 	%fd373, 0d0000000000000000, 0dBFF8000000000000, %p68;
	add.f64 	%fd374, %fd371, %fd373;
	ld.global.f64 	%fd375, [%rd112+24];
	setp.lt.f64 	%p69, %fd847, %fd375;
	selp.f64 	%fd376, 0d0000000000000000, 0dBFF8000000000000, %p69;
	add.f64 	%fd377, %fd374, %fd376;
	ld.global.f64 	%fd378, [%rd112+32];
	setp.lt.f64 	%p70, %fd847, %fd378;
	selp.f64 	%fd379, 0d0000000000000000, 0dBFF8000000000000, %p70;
	add.f64 	%fd380, %fd377, %fd379;
	ld.global.f64 	%fd381, [%rd112+40];
	setp.lt.f64 	%p71, %fd847, %fd381;
	selp.f64 	%fd382, 0d0000000000000000, 0dBFF8000000000000, %p71;
	add.f64 	%fd383, %fd380, %fd382;
	ld.global.f64 	%fd384, [%rd112+48];
	setp.lt.f64 	%p72, %fd847, %fd384;
	selp.f64 	%fd385, 0d0000000000000000, 0dBFF8000000000000, %p72;
	add.f64 	%fd386, %fd383, %fd385;
	ld.global.f64 	%fd387, [%rd112+56];
	setp.lt.f64 	%p73, %fd847, %fd387;
	selp.f64 	%fd388, 0d0000000000000000, 0dBFF8000000000000, %p73;
	add.f64 	%fd865, %fd386, %fd388;
	add.s32 	%r316, %r316, 8;
$L__BB0_35:
	setp.eq.s32 	%p74, %r75, 0;
	@%p74 bra 	$L__BB0_42;
	and.b32  	%r78, %r69, 3;
	setp.lt.u32 	%p75, %r75, 4;
	@%p75 bra 	$L__BB0_38;
	mul.wide.u32 	%rd113, %r316, 8;
	add.s64 	%rd114, %rd37, %rd113;
	ld.global.f64 	%fd390, [%rd114];
	setp.lt.f64 	%p76, %fd847, %fd390;
	selp.f64 	%fd391, 0d0000000000000000, 0dBFF8000000000000, %p76;
	add.f64 	%fd392, %fd865, %fd391;
	ld.global.f64 	%fd393, [%rd114+8];
	setp.lt.f64 	%p77, %fd847, %fd393;
	selp.f64 	%fd394, 0d0000000000000000, 0dBFF8000000000000, %p77;
	add.f64 	%fd395, %fd392, %fd394;
	ld.global.f64 	%fd396, [%rd114+16];
	setp.lt.f64 	%p78, %fd847, %fd396;
	selp.f64 	%fd397, 0d0000000000000000, 0dBFF8000000000000, %p78;
	add.f64 	%fd398, %fd395, %fd397;
	ld.global.f64 	%fd399, [%rd114+24];
	setp.lt.f64 	%p79, %fd847, %fd399;
	selp.f64 	%fd400, 0d0000000000000000, 0dBFF8000000000000, %p79;
	add.f64 	%fd865, %fd398, %fd400;
	add.s32 	%r316, %r316, 4;
$L__BB0_38:
	setp.eq.s32 	%p80, %r78, 0;
	@%p80 bra 	$L__BB0_42;
	mul.wide.u32 	%rd115, %r316, 8;
	add.s64 	%rd38, %rd37, %rd115;
	ld.global.f64 	%fd401, [%rd38];
	setp.lt.f64 	%p81, %fd847, %fd401;
	selp.f64 	%fd402, 0d0000000000000000, 0dBFF8000000000000, %p81;
	add.f64 	%fd865, %fd865, %fd402;
	setp.eq.s32 	%p82, %r78, 1;
	@%p82 bra 	$L__BB0_42;
	ld.global.f64 	%fd403, [%rd38+8];
	setp.lt.f64 	%p83, %fd847, %fd403;
	selp.f64 	%fd404, 0d0000000000000000, 0dBFF8000000000000, %p83;
	add.f64 	%fd865, %fd865, %fd404;
	setp.eq.s32 	%p84, %r78, 2;
	@%p84 bra 	$L__BB0_42;
	ld.global.f64 	%fd405, [%rd38+16];
	setp.lt.f64 	%p85, %fd847, %fd405;
	selp.f64 	%fd406, 0d0000000000000000, 0dBFF8000000000000, %p85;
	add.f64 	%fd865, %fd865, %fd406;
$L__BB0_42:
	ld.param.u32 	%r296, [_Z15par_c_main_loopPPPdS1_S1_PPiS1_S2_iidiPS1_S4_b_param_9];
	ld.global.u64 	%rd116, [%rd13];
	cvta.to.global.u64 	%rd117, %rd116;
	mul.wide.s32 	%rd118, %r298, 8;
	add.s64 	%rd119, %rd117, %rd118;
	ld.global.u64 	%rd120, [%rd119];
	cvta.to.global.u64 	%rd121, %rd120;
	mul.wide.u32 	%rd122, %r312, 8;
	add.s64 	%rd123, %rd121, %rd122;
	st.global.f64 	[%rd123], %fd865;
	ld.global.u64 	%rd124, [%rd14];
	cvta.to.global.u64 	%rd125, %rd124;
	add.s64 	%rd126, %rd125, %rd118;
	ld.global.u64 	%rd127, [%rd126];
	cvta.to.global.u64 	%rd39, %rd127;
	ld.global.u64 	%rd128, [%rd15];
	cvta.to.global.u64 	%rd129, %rd128;
	add.s64 	%rd130, %rd129, %rd122;
	ld.global.u64 	%rd131, [%rd130];
	cvta.to.global.u64 	%rd40, %rd131;
	add.s32 	%r204, %r296, -1;
	mul.wide.u32 	%rd132, %r204, 4;
	add.s64 	%rd133, %rd3, %rd132;
	ld.global.u32 	%r81, [%rd133];
	setp.lt.s32 	%p86, %r81, 1;
	mov.f64 	%fd873, 0d0000000000000000;
	@%p86 bra 	$L__BB0_56;
	and.b32  	%r82, %r81, 15;
	setp.lt.u32 	%p87, %r81, 16;
	mov.f64 	%fd873, 0d0000000000000000;
	mov.b32 	%r320, 0;
	@%p87 bra 	$L__BB0_46;
	and.b32  	%r320, %r81, 2147483632;
	mov.f64 	%fd873, 0d0000000000000000;
	mov.b32 	%r318, 0;
$L__BB0_45:
	.pragma "nounroll";
	mul.wide.u32 	%rd134, %r318, 8;
	add.s64 	%rd135, %rd39, %rd134;
	ld.global.f64 	%fd411, [%rd135];
	add.s64 	%rd136, %rd40, %rd134;
	ld.global.f64 	%fd412, [%rd136];
	fma.rn.f64 	%fd413, %fd411, %fd412, %fd873;
	ld.global.f64 	%fd414, [%rd135+8];
	ld.global.f64 	%fd415, [%rd136+8];
	fma.rn.f64 	%fd416, %fd414, %fd415, %fd413;
	ld.global.f64 	%fd417, [%rd135+16];
	ld.global.f64 	%fd418, [%rd136+16];
	fma.rn.f64 	%fd419, %fd417, %fd418, %fd416;
	ld.global.f64 	%fd420, [%rd135+24];
	ld.global.f64 	%fd421, [%rd136+24];
	fma.rn.f64 	%fd422, %fd420, %fd421, %fd419;
	ld.global.f64 	%fd423, [%rd135+32];
	ld.global.f64 	%fd424, [%rd136+32];
	fma.rn.f64 	%fd425, %fd423, %fd424, %fd422;
	ld.global.f64 	%fd426, [%rd135+40];
	ld.global.f64 	%fd427, [%rd136+40];
	fma.rn.f64 	%fd428, %fd426, %fd427, %fd425;
	ld.global.f64 	%fd429, [%rd135+48];
	ld.global.f64 	%fd430, [%rd136+48];
	fma.rn.f64 	%fd431, %fd429, %fd430, %fd428;
	ld.global.f64 	%fd432, [%rd135+56];
	ld.global.f64 	%fd433, [%rd136+56];
	fma.rn.f64 	%fd434, %fd432, %fd433, %fd431;
	ld.global.f64 	%fd435, [%rd135+64];
	ld.global.f64 	%fd436, [%rd136+64];
	fma.rn.f64 	%fd437, %fd435, %fd436, %fd434;
	ld.global.f64 	%fd438, [%rd135+72];
	ld.global.f64 	%fd439, [%rd136+72];
	fma.rn.f64 	%fd440, %fd438, %fd439, %fd437;
	ld.global.f64 	%fd441, [%rd135+80];
	ld.global.f64 	%fd442, [%rd136+80];
	fma.rn.f64 	%fd443, %fd441, %fd442, %fd440;
	ld.global.f64 	%fd444, [%rd135+88];
	ld.global.f64 	%fd445, [%rd136+88];
	fma.rn.f64 	%fd446, %fd444, %fd445, %fd443;
	ld.global.f64 	%fd447, [%rd135+96];
	ld.global.f64 	%fd448, [%rd136+96];
	fma.rn.f64 	%fd449, %fd447, %fd448, %fd446;
	ld.global.f64 	%fd450, [%rd135+104];
	ld.global.f64 	%fd451, [%rd136+104];
	fma.rn.f64 	%fd452, %fd450, %fd451, %fd449;
	ld.global.f64 	%fd453, [%rd135+112];
	ld.global.f64 	%fd454, [%rd136+112];
	fma.rn.f64 	%fd455, %fd453, %fd454, %fd452;
	ld.global.f64 	%fd456, [%rd135+120];
	ld.global.f64 	%fd457, [%rd136+120];
	fma.rn.f64 	%fd873, %fd456, %fd457, %fd455;
	add.s32 	%r318, %r318, 16;
	setp.ne.s32 	%p88, %r318, %r320;
	@%p88 bra 	$L__BB0_45;
$L__BB0_46:
	setp.eq.s32 	%p89, %r82, 0;
	@%p89 bra 	$L__BB0_56;
	and.b32  	%r87, %r81, 7;
	setp.lt.u32 	%p90, %r82, 8;
	@%p90 bra 	$L__BB0_49;
	mul.wide.u32 	%rd137, %r320, 8;
	add.s64 	%rd138, %rd39, %rd137;
	ld.global.f64 	%fd459, [%rd138];
	add.s64 	%rd139, %rd40, %rd137;
	ld.global.f64 	%fd460, [%rd139];
	fma.rn.f64 	%fd461, %fd459, %fd460, %fd873;
	ld.global.f64 	%fd462, [%rd138+8];
	ld.global.f64 	%fd463, [%rd139+8];
	fma.rn.f64 	%fd464, %fd462, %fd463, %fd461;
	ld.global.f64 	%fd465, [%rd138+16];
	ld.global.f64 	%fd466, [%rd139+16];
	fma.rn.f64 	%fd467, %fd465, %fd466, %fd464;
	ld.global.f64 	%fd468, [%rd138+24];
	ld.global.f64 	%fd469, [%rd139+24];
	fma.rn.f64 	%fd470, %fd468, %fd469, %fd467;
	ld.global.f64 	%fd471, [%rd138+32];
	ld.global.f64 	%fd472, [%rd139+32];
	fma.rn.f64 	%fd473, %fd471, %fd472, %fd470;
	ld.global.f64 	%fd474, [%rd138+40];
	ld.global.f64 	%fd475, [%rd139+40];
	fma.rn.f64 	%fd476, %fd474, %fd475, %fd473;
	ld.global.f64 	%fd477, [%rd138+48];
	ld.global.f64 	%fd478, [%rd139+48];
	fma.rn.f64 	%fd479, %fd477, %fd478, %fd476;
	ld.global.f64 	%fd480, [%rd138+56];
	ld.global.f64 	%fd481, [%rd139+56];
	fma.rn.f64 	%fd873, %fd480, %fd481, %fd479;
	add.s32 	%r320, %r320, 8;
$L__BB0_49:
	setp.eq.s32 	%p91, %r87, 0;
	@%p91 bra 	$L__BB0_56;
	and.b32  	%r90, %r81, 3;
	setp.lt.u32 	%p92, %r87, 4;
	@%p92 bra 	$L__BB0_52;
	mul.wide.u32 	%rd140, %r320, 8;
	add.s64 	%rd141, %rd39, %rd140;
	ld.global.f64 	%fd483, [%rd141];
	add.s64 	%rd142, %rd40, %rd140;
	ld.global.f64 	%fd484, [%rd142];
	fma.rn.f64 	%fd485, %fd483, %fd484, %fd873;
	ld.global.f64 	%fd486, [%rd141+8];
	ld.global.f64 	%fd487, [%rd142+8];
	fma.rn.f64 	%fd488, %fd486, %fd487, %fd485;
	ld.global.f64 	%fd489, [%rd141+16];
	ld.global.f64 	%fd490, [%rd142+16];
	fma.rn.f64 	%fd491, %fd489, %fd490, %fd488;
	ld.global.f64 	%fd492, [%rd141+24];
	ld.global.f64 	%fd493, [%rd142+24];
	fma.rn.f64 	%fd873, %fd492, %fd493, %fd491;
	add.s32 	%r320, %r320, 4;
$L__BB0_52:
	setp.eq.s32 	%p93, %r90, 0;
	@%p93 bra 	$L__BB0_56;
	mul.wide.u32 	%rd143, %r320, 8;
	add.s64 	%rd41, %rd39, %rd143;
	ld.global.f64 	%fd494, [%rd41];
	add.s64 	%rd42, %rd40, %rd143;
	ld.global.f64 	%fd495, [%rd42];
	fma.rn.f64 	%fd873, %fd494, %fd495, %fd873;
	setp.eq.s32 	%p94, %r90, 1;
	@%p94 bra 	$L__BB0_56;
	ld.global.f64 	%fd496, [%rd41+8];
	ld.global.f64 	%fd497, [%rd42+8];
	fma.rn.f64 	%fd873, %fd496, %fd497, %fd873;
	setp.eq.s32 	%p95, %r90, 2;
	@%p95 bra 	$L__BB0_56;
	ld.global.f64 	%fd498, [%rd41+16];
	ld.global.f64 	%fd499, [%rd42+16];
	fma.rn.f64 	%fd873, %fd498, %fd499, %fd873;
$L__BB0_56:
	ld.global.u64 	%rd144, [%rd13];
	cvta.to.global.u64 	%rd145, %rd144;
	mul.wide.s32 	%rd146, %r298, 8;
	add.s64 	%rd147, %rd145, %rd146;
	ld.global.u64 	%rd148, [%rd147];
	cvta.to.global.u64 	%rd149, %rd148;
	mul.wide.u32 	%rd150, %r312, 8;
	add.s64 	%rd151, %rd149, %rd150;
	ld.global.f64 	%fd500, [%rd151];
	add.f64 	%fd501, %fd873, %fd500;
	setp.leu.f64 	%p96, %fd501, 0d3FF8000000000000;
	@%p96 bra 	$L__BB0_58;
	add.f64 	%fd502, %fd159, %fd847;
	ld.global.u64 	%rd152, [%rd12];
	cvta.to.global.u64 	%rd153, %rd152;
	add.s64 	%rd155, %rd153, %rd146;
	ld.global.u64 	%rd156, [%rd155];
	cvta.to.global.u64 	%rd157, %rd156;
	ld.global.u64 	%rd158, [%rd11];
	cvta.to.global.u64 	%rd159, %rd158;
	mul.wide.s32 	%rd160, %r298, 4;
	add.s64 	%rd161, %rd159, %rd160;
	ld.global.u32 	%r207, [%rd161];
	mul.wide.s32 	%rd162, %r207, 8;
	add.s64 	%rd163, %rd157, %rd162;
	st.global.f64 	[%rd163], %fd502;
	ld.global.u64 	%rd164, [%rd11];
	cvta.to.global.u64 	%rd165, %rd164;
	add.s64 	%rd166, %rd165, %rd160;
	ld.global.u32 	%r208, [%rd166];
	add.s32 	%r209, %r208, 1;
	st.global.u32 	[%rd166], %r209;
$L__BB0_58:
	add.f64 	%fd847, %fd159, %fd847;
	add.s32 	%r312, %r312, 1;
	setp.ne.s32 	%p97, %r312, %r113;
	@%p97 bra 	$L__BB0_6;
	bra.uni 	$L__BB0_130;
$L__BB0_59:
	ld.param.u64 	%rd339, [_Z15par_c_main_loopPPPdS1_S1_PPiS1_S2_iidiPS1_S4_b_param_11];
	ld.param.u64 	%rd338, [_Z15par_c_main_loopPPPdS1_S1_PPiS1_S2_iidiPS1_S4_b_param_10];
	cvta.to.global.u64 	%rd167, %rd338;
	mul.wide.s32 	%rd168, %r298, 8;
	add.s64 	%rd16, %rd167, %rd168;
	cvta.to.global.u64 	%rd169, %rd339;
	add.s64 	%rd17, %rd169, %rd168;
	mov.f64 	%fd817, 0d0000000000000000;
	mov.b32 	%r299, 0;
$L__BB0_60:
	ld.global.u64 	%rd170, [%rd8];
	cvta.to.global.u64 	%rd171, %rd170;
	mul.wide.s32 	%rd172, %r298, 4;
	add.s64 	%rd173, %rd171, %rd172;
	ld.global.u32 	%r5, [%rd173];
	setp.lt.s32 	%p98, %r5, 1;
	mov.f64 	%fd827, 0d0000000000000000;
	@%p98 bra 	$L__BB0_82;
	ld.global.u64 	%rd175, [%rd9];
	cvta.to.global.u64 	%rd176, %rd175;
	mul.wide.s32 	%rd177, %r298, 8;
	add.s64 	%rd178, %rd176, %rd177;
	ld.global.u64 	%rd179, [%rd178];
	cvta.to.global.u64 	%rd18, %rd179;
	setp.eq.s32 	%p99, %r5, 1;
	mov.f64 	%fd827, 0d0000000000000000;
	mov.b64 	%rd340, 0;
	@%p99 bra 	$L__BB0_75;
	and.b32  	%r6, %r5, 2147483646;
	mov.f64 	%fd827, 0d0000000000000000;
	mov.b32 	%r300, 0;
$L__BB0_63:
	mul.wide.u32 	%rd180, %r300, 8;
	add.s64 	%rd19, %rd18, %rd180;
	ld.global.f64 	%fd509, [%rd19];
	sub.f64 	%fd3, %fd817, %fd509;
	setp.lt.f64 	%p100, %fd3, 0d0000000000000000;
	mov.f64 	%fd820, 0d0000000000000000;
	@%p100 bra 	$L__BB0_68;
	neg.f64 	%fd510, %fd3;
	fma.rn.f64 	%fd511, %fd3, 0dBFF71547652B82FE, 0d4338000000000000;
	{
	.reg .b32 %temp; 
	mov.b64 	{%r8, %temp}, %fd511;
	}
	mov.f64 	%fd512, 0dC338000000000000;
	add.rn.f64 	%fd513, %fd511, %fd512;
	fma.rn.f64 	%fd514, %fd513, 0dBFE62E42FEFA39EF, %fd510;
	fma.rn.f64 	%fd515, %fd513, 0dBC7ABC9E3B39803F, %fd514;
	fma.rn.f64 	%fd516, %fd515, 0d3E5ADE1569CE2BDF, 0d3E928AF3FCA213EA;
	fma.rn.f64 	%fd517, %fd516, %fd515, 0d3EC71DEE62401315;
	fma.rn.f64 	%fd518, %fd517, %fd515, 0d3EFA01997C89EB71;
	fma.rn.f64 	%fd519, %fd518, %fd515, 0d3F2A01A014761F65;
	fma.rn.f64 	%fd520, %fd519, %fd515, 0d3F56C16C1852B7AF;
	fma.rn.f64 	%fd521, %fd520, %fd515, 0d3F81111111122322;
	fma.rn.f64 	%fd522, %fd521, %fd515, 0d3FA55555555502A1;
	fma.rn.f64 	%fd523, %fd522, %fd515, 0d3FC5555555555511;
	fma.rn.f64 	%fd524, %fd523, %fd515, 0d3FE000000000000B;
	fma.rn.f64 	%fd525, %fd524, %fd515, 0d3FF0000000000000;
	fma.rn.f64 	%fd526, %fd525, %fd515, 0d3FF0000000000000;
	{
	.reg .b32 %temp; 
	mov.b64 	{%r9, %temp}, %fd526;
	}
	{
	.reg .b32 %temp; 
	mov.b64 	{%temp, %r10}, %fd526;
	}
	shl.b32 	%r212, %r8, 20;
	add.s32 	%r213, %r212, %r10;
	mov.b64 	%fd819, {%r9, %r213};
	{
	.reg .b32 %temp; 
	mov.b64 	{%temp, %r214}, %fd510;
	}
	mov.b32 	%f18, %r214;
	abs.f32 	%f1, %f18;
	setp.lt.f32 	%p101, %f1, 0f4086232B;
	@%p101 bra 	$L__BB0_67;
	setp.gt.f64 	%p102, %fd3, 0d0000000000000000;
	mov.f64 	%fd527, 0d7FF0000000000000;
	sub.f64 	%fd528, %fd527, %fd3;
	selp.f64 	%fd819, 0d0000000000000000, %fd528, %p102;
	setp.geu.f32 	%p103, %f1, 0f40874800;
	@%p103 bra 	$L__BB0_67;
	shr.u32 	%r215, %r8, 31;
	add.s32 	%r216, %r8, %r215;
	shr.s32 	%r217, %r216, 1;
	shl.b32 	%r218, %r217, 20;
	add.s32 	%r219, %r10, %r218;
	mov.b64 	%fd529, {%r9, %r219};
	sub.s32 	%r220, %r8, %r217;
	shl.b32 	%r221, %r220, 20;
	add.s32 	%r222, %r221, 1072693248;
	mov.b32 	%r223, 0;
	mov.b64 	%fd530, {%r223, %r222};
	mul.f64 	%fd819, %fd530, %fd529;
$L__BB0_67:
	mov.f64 	%fd531, 0d3FF0000000000000;
	sub.f64 	%fd820, %fd531, %fd819;
$L__BB0_68:
	add.f64 	%fd10, %fd827, %fd820;
	ld.global.f64 	%fd533, [%rd19+8];
	sub.f64 	%fd11, %fd817, %fd533;
	setp.lt.f64 	%p104, %fd11, 0d0000000000000000;
	mov.f64 	%fd822, 0d0000000000000000;
	@%p104 bra 	$L__BB0_73;
	neg.f64 	%fd534, %fd11;
	fma.rn.f64 	%fd535, %fd11, 0dBFF71547652B82FE, 0d4338000000000000;
	{
	.reg .b32 %temp; 
	mov.b64 	{%r11, %temp}, %fd535;
	}
	mov.f64 	%fd536, 0dC338000000000000;
	add.rn.f64 	%fd537, %fd535, %fd536;
	fma.rn.f64 	%fd538, %fd537, 0dBFE62E42FEFA39EF, %fd534;
	fma.rn.f64 	%fd539, %fd537, 0dBC7ABC9E3B39803F, %fd538;
	fma.rn.f64 	%fd540, %fd539, 0d3E5ADE1569CE2BDF, 0d3E928AF3FCA213EA;
	fma.rn.f64 	%fd541, %fd540, %fd539, 0d3EC71DEE62401315;
	fma.rn.f64 	%fd542, %fd541, %fd539, 0d3EFA01997C89EB71;
	fma.rn.f64 	%fd543, %fd542, %fd539, 0d3F2A01A014761F65;
	fma.rn.f64 	%fd544, %fd543, %fd539, 0d3F56C16C1852B7AF;
	fma.rn.f64 	%fd545, %fd544, %fd539, 0d3F81111111122322;
	fma.rn.f64 	%fd546, %fd545, %fd539, 0d3FA55555555502A1;
	fma.rn.f64 	%fd547, %fd546, %fd539, 0d3FC5555555555511;
	fma.rn.f64 	%fd548, %fd547, %fd539, 0d3FE000000000000B;
	fma.rn.f64 	%fd549, %fd548, %fd539, 0d3FF0000000000000;
	fma.rn.f64 	%fd550, %fd549, %fd539, 0d3FF0000000000000;
	{
	.reg .b32 %temp; 
	mov.b64 	{%r12, %temp}, %fd550;
	}
	{
	.reg .b32 %temp; 
	mov.b64 	{%temp, %r13}, %fd550;
	}
	shl.b32 	%r224, %r11, 20;
	add.s32 	%r225, %r224, %r13;
	mov.b64 	%fd821, {%r12, %r225};
	{
	.reg .b32 %temp; 
	mov.b64 	{%temp, %r226}, %fd534;
	}
	mov.b32 	%f19, %r226;
	abs.f32 	%f2, %f19;
	setp.lt.f32 	%p105, %f2, 0f4086232B;
	@%p105 bra 	$L__BB0_72;
	setp.gt.f64 	%p106, %fd11, 0d0000000000000000;
	mov.f64 	%fd551, 0d7FF0000000000000;
	sub.f64 	%fd552, %fd551, %fd11;
	selp.f64 	%fd821, 0d0000000000000000, %fd552, %p106;
	setp.geu.f32 	%p107, %f2, 0f40874800;
	@%p107 bra 	$L__BB0_72;
	shr.u32 	%r227, %r11, 31;
	add.s32 	%r228, %r11, %r227;
	shr.s32 	%r229, %r228, 1;
	shl.b32 	%r230, %r229, 20;
	add.s32 	%r231, %r13, %r230;
	mov.b64 	%fd553, {%r12, %r231};
	sub.s32 	%r232, %r11, %r229;
	shl.b32 	%r233, %r232, 20;
	add.s32 	%r234, %r233, 1072693248;
	mov.b32 	%r235, 0;
	mov.b64 	%fd554, {%r235, %r234};
	mul.f64 	%fd821, %fd554, %fd553;
$L__BB0_72:
	mov.f64 	%fd555, 0d3FF0000000000000;
	sub.f64 	%fd822, %fd555, %fd821;
$L__BB0_73:
	add.f64 	%fd827, %fd10, %fd822;
	add.s32 	%r300, %r300, 2;
	setp.ne.s32 	%p108, %r300, %r6;
	@%p108 bra 	$L__BB0_63;
	cvt.u64.u32 	%rd340, %r6;
$L__BB0_75:
	and.b32  	%r236, %r5, 1;
	setp.eq.b32 	%p109, %r236, 1;
	not.pred 	%p110, %p109;
	@%p110 bra 	$L__BB0_82;
	shl.b64 	%rd181, %rd340, 3;
	add.s64 	%rd182, %rd18, %rd181;
	ld.global.f64 	%fd557, [%rd182];
	sub.f64 	%fd21, %fd817, %fd557;
	setp.lt.f64 	%p111, %fd21, 0d0000000000000000;
	mov.f64 	%fd826, 0d0000000000000000;
	@%p111 bra 	$L__BB0_81;
	neg.f64 	%fd558, %fd21;
	fma.rn.f64 	%fd559, %fd21, 0dBFF71547652B82FE, 0d4338000000000000;
	{
	.reg .b32 %temp; 
	mov.b64 	{%r15, %temp}, %fd559;
	}
	mov.f64 	%fd560, 0dC338000000000000;
	add.rn.f64 	%fd561, %fd559, %fd560;
	fma.rn.f64 	%fd562, %fd561, 0dBFE62E42FEFA39EF, %fd558;
	fma.rn.f64 	%fd563, %fd561, 0dBC7ABC9E3B39803F, %fd562;
	fma.rn.f64 	%fd564, %fd563, 0d3E5ADE1569CE2BDF, 0d3E928AF3FCA213EA;
	fma.rn.f64 	%fd565, %fd564, %fd563, 0d3EC71DEE62401315;
	fma.rn.f64 	%fd566, %fd565, %fd563, 0d3EFA01997C89EB71;
	fma.rn.f64 	%fd567, %fd566, %fd563, 0d3F2A01A014761F65;
	fma.rn.f64 	%fd568, %fd567, %fd563, 0d3F56C16C1852B7AF;
	fma.rn.f64 	%fd569, %fd568, %fd563, 0d3F81111111122322;
	fma.rn.f64 	%fd570, %fd569, %fd563, 0d3FA55555555502A1;
	fma.rn.f64 	%fd571, %fd570, %fd563, 0d3FC5555555555511;
	fma.rn.f64 	%fd572, %fd571, %fd563, 0d3FE000000000000B;
	fma.rn.f64 	%fd573, %fd572, %fd563, 0d3FF0000000000000;
	fma.rn.f64 	%fd574, %fd573, %fd563, 0d3FF0000000000000;
	{
	.reg .b32 %temp; 
	mov.b64 	{%r16, %temp}, %fd574;
	}
	{
	.reg .b32 %temp; 
	mov.b64 	{%temp, %r17}, %fd574;
	}
	shl.b32 	%r237, %r15, 20;
	add.s32 	%r238, %r237, %r17;
	mov.b64 	%fd825, {%r16, %r238};
	{
	.reg .b32 %temp; 
	mov.b64 	{%temp, %r239}, %fd558;
	}
	mov.b32 	%f20, %r239;
	abs.f32 	%f3, %f20;
	setp.lt.f32 	%p112, %f3, 0f4086232B;
	@%p112 bra 	$L__BB0_80;
	setp.gt.f64 	%p113, %fd21, 0d0000000000000000;
	mov.f64 	%fd575, 0d7FF0000000000000;
	sub.f64 	%fd576, %fd575, %fd21;
	selp.f64 	%fd825, 0d0000000000000000, %fd576, %p113;
	setp.geu.f32 	%p114, %f3, 0f40874800;
	@%p114 bra 	$L__BB0_80;
	shr.u32 	%r240, %r15, 31;
	add.s32 	%r241, %r15, %r240;
	shr.s32 	%r242, %r241, 1;
	shl.b32 	%r243, %r242, 20;
	add.s32 	%r244, %r17, %r243;
	mov.b64 	%fd577, {%r16, %r244};
	sub.s32 	%r245, %r15, %r242;
	shl.b32 	%r246, %r245, 20;
	add.s32 	%r247, %r246, 1072693248;
	mov.b32 	%r248, 0;
	mov.b64 	%fd578, {%r248, %r247};
	mul.f64 	%fd825, %fd578, %fd577;
$L__BB0_80:
	mov.f64 	%fd579, 0d3FF0000000000000;
	sub.f64 	%fd826, %fd579, %fd825;
$L__BB0_81:
	add.f64 	%fd827, %fd827, %fd826;
$L__BB0_82:
	ld.global.u64 	%rd183, [%rd10];
	cvta.to.global.u64 	%rd184, %rd183;
	mul.wide.u32 	%rd185, %r299, 8;
	add.s64 	%rd186, %rd184, %rd185;
	ld.global.u64 	%rd187, [%rd186];
	cvta.to.global.u64 	%rd188, %rd187;
	mul.wide.s32 	%rd189, %r298, 8;
	add.s64 	%rd190, %rd188, %rd189;
	st.global.f64 	[%rd190], %fd827;
	ld.global.u64 	%rd191, [%rd11];
	cvta.to.global.u64 	%rd192, %rd191;
	mul.wide.s32 	%rd193, %r298, 4;
	add.s64 	%rd194, %rd192, %rd193;
	ld.global.u32 	%r18, [%rd194];
	setp.lt.s32 	%p115, %r18, 1;
	mov.f64 	%fd835, 0d0000000000000000;
	@%p115 bra 	$L__BB0_96;
	ld.global.u64 	%rd195, [%rd12];
	cvta.to.global.u64 	%rd196, %rd195;
	add.s64 	%rd198, %rd196, %rd189;
	ld.global.u64 	%rd199, [%rd198];
	cvta.to.global.u64 	%rd22, %rd199;
	and.b32  	%r19, %r18, 15;
	setp.lt.u32 	%p116, %r18, 16;
	mov.f64 	%fd835, 0d0000000000000000;
	mov.b32 	%r303, 0;
	@%p116 bra 	$L__BB0_86;
	and.b32  	%r303, %r18, 2147483632;
	mov.f64 	%fd835, 0d0000000000000000;
	mov.b32 	%r301, 0;
$L__BB0_85:
	.pragma "nounroll";
	mul.wide.u32 	%rd200, %r301, 8;
	add.s64 	%rd201, %rd22, %rd200;
	ld.global.f64 	%fd584, [%rd201];
	setp.lt.f64 	%p117, %fd817, %fd584;
	selp.f64 	%fd585, 0d0000000000000000, 0dBFF8000000000000, %p117;
	add.f64 	%fd586, %fd835, %fd585;
	ld.global.f64 	%fd587, [%rd201+8];
	setp.lt.f64 	%p118, %fd817, %fd587;
	selp.f64 	%fd588, 0d0000000000000000, 0dBFF8000000000000, %p118;
	add.f64 	%fd589, %fd586, %fd588;
	ld.global.f64 	%fd590, [%rd201+16];
	setp.lt.f64 	%p119, %fd817, %fd590;
	selp.f64 	%fd591, 0d0000000000000000, 0dBFF8000000000000, %p119;
	add.f64 	%fd592, %fd589, %fd591;
	ld.global.f64 	%fd593, [%rd201+24];
	setp.lt.f64 	%p120, %fd817, %fd593;
	selp.f64 	%fd594, 0d0000000000000000, 0dBFF8000000000000, %p120;
	add.f64 	%fd595, %fd592, %fd594;
	ld.global.f64 	%fd596, [%rd201+32];
	setp.lt.f64 	%p121, %fd817, %fd596;
	selp.f64 	%fd597, 0d0000000000000000, 0dBFF8000000000000, %p121;
	add.f64 	%fd598, %fd595, %fd597;
	ld.global.f64 	%fd599, [%rd201+40];
	setp.lt.f64 	%p122, %fd817, %fd599;
	selp.f64 	%fd600, 0d0000000000000000, 0dBFF8000000000000, %p122;
	add.f64 	%fd601, %fd598, %fd600;
	ld.global.f64 	%fd602, [%rd201+48];
	setp.lt.f64 	%p123, %fd817, %fd602;
	selp.f64 	%fd603, 0d0000000000000000, 0dBFF8000000000000, %p123;
	add.f64 	%fd604, %fd601, %fd603;
	ld.global.f64 	%fd605, [%rd201+56];
	setp.lt.f64 	%p124, %fd817, %fd605;
	selp.f64 	%fd606, 0d0000000000000000, 0dBFF8000000000000, %p124;
	add.f64 	%fd607, %fd604, %fd606;
	ld.global.f64 	%fd608, [%rd201+64];
	setp.lt.f64 	%p125, %fd817, %fd608;
	selp.f64 	%fd609, 0d0000000000000000, 0dBFF8000000000000, %p125;
	add.f64 	%fd610, %fd607, %fd609;
	ld.global.f64 	%fd611, [%rd201+72];
	setp.lt.f64 	%p126, %fd817, %fd611;
	selp.f64 	%fd612, 0d0000000000000000, 0dBFF8000000000000, %p126;
	add.f64 	%fd613, %fd610, %fd612;
	ld.global.f64 	%fd614, [%rd201+80];
	setp.lt.f64 	%p127, %fd817, %fd614;
	selp.f64 	%fd615, 0d0000000000000000, 0dBFF8000000000000, %p127;
	add.f64 	%fd616, %fd613, %fd615;
	ld.global.f64 	%fd617, [%rd201+88];
	setp.lt.f64 	%p128, %fd817, %fd617;
	selp.f64 	%fd618, 0d0000000000000000, 0dBFF8000000000000, %p128;
	add.f64 	%fd619, %fd616, %fd618;
	ld.global.f64 	%fd620, [%rd201+96];
	setp.lt.f64 	%p129, %fd817, %fd620;
	selp.f64 	%fd621, 0d0000000000000000, 0dBFF8000000000000, %p129;
	add.f64 	%fd622, %fd619, %fd621;
	ld.global.f64 	%fd623, [%rd201+104];
	setp.lt.f64 	%p130, %fd817, %fd623;
	selp.f64 	%fd624, 0d0000000000000000, 0dBFF8000000000000, %p130;
	add.f64 	%fd625, %fd622, %fd624;
	ld.global.f64 	%fd626, [%rd201+112];
	setp.lt.f64 	%p131, %fd817, %fd626;
	selp.f64 	%fd627, 0d0000000000000000, 0dBFF8000000000000, %p131;
	add.f64 	%fd628, %fd625, %fd627;
	ld.global.f64 	%fd629, [%rd201+120];
	setp.lt.f64 	%p132, %fd817, %fd629;
	selp.f64 	%fd630, 0d0000000000000000, 0dBFF8000000000000, %p132;
	add.f64 	%fd835, %fd628, %fd630;
	add.s32 	%r301, %r301, 16;
	setp.ne.s32 	%p133, %r301, %r303;
	@%p133 bra 	$L__BB0_85;
$L__BB0_86:
	setp.eq.s32 	%p134, %r19, 0;
	@%p134 bra 	$L__BB0_96;
	and.b32  	%r24, %r18, 7;
	setp.lt.u32 	%p135, %r19, 8;
	@%p135 bra 	$L__BB0_89;
	mul.wide.u32 	%rd202, %r303, 8;
	add.s64 	%rd203, %rd22, %rd202;
	ld.global.f64 	%fd632, [%rd203];
	setp.lt.f64 	%p136, %fd817, %fd632;
	selp.f64 	%fd633, 0d0000000000000000, 0dBFF8000000000000, %p136;
	add.f64 	%fd634, %fd835, %fd633;
	ld.global.f64 	%fd635, [%rd203+8];
	setp.lt.f64 	%p137, %fd817, %fd635;
	selp.f64 	%fd636, 0d0000000000000000, 0dBFF8000000000000, %p137;
	add.f64 	%fd637, %fd634, %fd636;
	ld.global.f64 	%fd638, [%rd203+16];
	setp.lt.f64 	%p138, %fd817, %fd638;
	selp.f64 	%fd639, 0d0000000000000000, 0dBFF8000000000000, %p138;
	add.f64 	%fd640, %fd637, %fd639;
	ld.global.f64 	%fd641, [%rd203+24];
	setp.lt.f64 	%p139, %fd817, %fd641;
	selp.f64 	%fd642, 0d0000000000000000, 0dBFF8000000000000, %p139;
	add.f64 	%fd643, %fd640, %fd642;
	ld.global.f64 	%fd644, [%rd203+32];
	setp.lt.f64 	%p140, %fd817, %fd644;
	selp.f64 	%fd645, 0d0000000000000000, 0dBFF8000000000000, %p140;
	add.f64 	%fd646, %fd643, %fd645;
	ld.global.f64 	%fd647, [%rd203+40];
	setp.lt.f64 	%p141, %fd817, %fd647;
	selp.f64 	%fd648, 0d0000000000000000, 0dBFF8000000000000, %p141;
	add.f64 	%fd649, %fd646, %fd648;
	ld.global.f64 	%fd650, [%rd203+48];
	setp.lt.f64 	%p142, %fd817, %fd650;
	selp.f64 	%fd651, 0d0000000000000000, 0dBFF8000000000000, %p142;
	add.f64 	%fd652, %fd649, %fd651;
	ld.global.f64 	%fd653, [%rd203+56];
	setp.lt.f64 	%p143, %fd817, %fd653;
	selp.f64 	%fd654, 0d0000000000000000, 0dBFF8000000000000, %p143;
	add.f64 	%fd835, %fd652, %fd654;
	add.s32 	%r303, %r303, 8;
$L__BB0_89:
	setp.eq.s32 	%p144, %r24, 0;
	@%p144 bra 	$L__BB0_96;
	and.b32  	%r27, %r18, 3;
	setp.lt.u32 	%p145, %r24, 4;
	@%p145 bra 	$L__BB0_92;
	mul.wide.u32 	%rd204, %r303, 8;
	add.s64 	%rd205, %rd22, %rd204;
	ld.global.f64 	%fd656, [%rd205];
	setp.lt.f64 	%p146, %fd817, %fd656;
	selp.f64 	%fd657, 0d0000000000000000, 0dBFF8000000000000, %p146;
	add.f64 	%fd658, %fd835, %fd657;
	ld.global.f64 	%fd659, [%rd205+8];
	setp.lt.f64 	%p147, %fd817, %fd659;
	selp.f64 	%fd660, 0d0000000000000000, 0dBFF8000000000000, %p147;
	add.f64 	%fd661, %fd658, %fd660;
	ld.global.f64 	%fd662, [%rd205+16];
	setp.lt.f64 	%p148, %fd817, %fd662;
	selp.f64 	%fd663, 0d0000000000000000, 0dBFF8000000000000, %p148;
	add.f64 	%fd664, %fd661, %fd663;
	ld.global.f64 	%fd665, [%rd205+24];
	setp.lt.f64 	%p149, %fd817, %fd665;
	selp.f64 	%fd666, 0d0000000000000000, 0dBFF8000000000000, %p149;
	add.f64 	%fd835, %fd664, %fd666;
	add.s32 	%r303, %r303, 4;
$L__BB0_92:
	setp.eq.s32 	%p150, %r27, 0;
	@%p150 bra 	$L__BB0_96;
	mul.wide.u32 	%rd206, %r303, 8;
	add.s64 	%rd23, %rd22, %rd206;
	ld.global.f64 	%fd667, [%rd23];
	setp.lt.f64 	%p151, %fd817, %fd667;
	selp.f64 	%fd668, 0d0000000000000000, 0dBFF8000000000000, %p151;
	add.f64 	%fd835, %fd835, %fd668;
	setp.eq.s32 	%p152, %r27, 1;
	@%p152 bra 	$L__BB0_96;
	ld.global.f64 	%fd669, [%rd23+8];
	setp.lt.f64 	%p153, %fd817, %fd669;
	selp.f64 	%fd670, 0d0000000000000000, 0dBFF8000000000000, %p153;
	add.f64 	%fd835, %fd835, %fd670;
	setp.eq.s32 	%p154, %r27, 2;
	@%p154 bra 	$L__BB0_96;
	ld.global.f64 	%fd671, [%rd23+16];
	setp.lt.f64 	%p155, %fd817, %fd671;
	selp.f64 	%fd672, 0d0000000000000000, 0dBFF8000000000000, %p155;
	add.f64 	%fd835, %fd835, %fd672;
$L__BB0_96:
	ld.param.u32 	%r297, [_Z15par_c_main_loopPPPdS1_S1_PPiS1_S2_iidiPS1_S4_b_param_9];
	ld.global.u64 	%rd207, [%rd13];
	cvta.to.global.u64 	%rd208, %rd207;
	mul.wide.s32 	%rd209, %r298, 8;
	add.s64 	%rd210, %rd208, %rd209;
	ld.global.u64 	%rd211, [%rd210];
	cvta.to.global.u64 	%rd212, %rd211;
	mul.wide.u32 	%rd213, %r299, 8;
	add.s64 	%rd214, %rd212, %rd213;
	st.global.f64 	[%rd214], %fd835;
	ld.global.u64 	%rd215, [%rd14];
	cvta.to.global.u64 	%rd216, %rd215;
	add.s64 	%rd217, %rd216, %rd209;
	ld.global.u64 	%rd218, [%rd217];
	cvta.to.global.u64 	%rd24, %rd218;
	ld.global.u64 	%rd219, [%rd15];
	cvta.to.global.u64 	%rd220, %rd219;
	add.s64 	%rd221, %rd220, %rd213;
	ld.global.u64 	%rd222, [%rd221];
	cvta.to.global.u64 	%rd25, %rd222;
	add.s32 	%r251, %r297, -1;
	mul.wide.u32 	%rd223, %r251, 4;
	add.s64 	%rd224, %rd3, %rd223;
	ld.global.u32 	%r30, [%rd224];
	setp.lt.s32 	%p156, %r30, 1;
	mov.f64 	%fd843, 0d0000000000000000;
	@%p156 bra 	$L__BB0_110;
	and.b32  	%r31, %r30, 15;
	setp.lt.u32 	%p157, %r30, 16;
	mov.f64 	%fd843, 0d0000000000000000;
	mov.b32 	%r307, 0;
	@%p157 bra 	$L__BB0_100;
	and.b32  	%r307, %r30, 2147483632;
	mov.f64 	%fd843, 0d0000000000000000;
	mov.b32 	%r305, 0;
$L__BB0_99:
	.pragma "nounroll";
	mul.wide.u32 	%rd225, %r305, 8;
	add.s64 	%rd226, %rd24, %rd225;
	ld.global.f64 	%fd677, [%rd226];
	add.s64 	%rd227, %rd25, %rd225;
	ld.global.f64 	%fd678, [%rd227];
	fma.rn.f64 	%fd679, %fd677, %fd678, %fd843;
	ld.global.f64 	%fd680, [%rd226+8];
	ld.global.f64 	%fd681, [%rd227+8];
	fma.rn.f64 	%fd682, %fd680, %fd681, %fd679;
	ld.global.f64 	%fd683, [%rd226+16];
	ld.global.f64 	%fd684, [%rd227+16];
	fma.rn.f64 	%fd685, %fd683, %fd684, %fd682;
	ld.global.f64 	%fd686, [%rd226+24];
	ld.global.f64 	%fd687, [%rd227+24];
	fma.rn.f64 	%fd688, %fd686, %fd687, %fd685;
	ld.global.f64 	%fd689, [%rd226+32];
	ld.global.f64 	%fd690, [%rd227+32];
	fma.rn.f64 	%fd691, %fd689, %fd690, %fd688;
	ld.global.f64 	%fd692, [%rd226+40];
	ld.global.f64 	%fd693, [%rd227+40];
	fma.rn.f64 	%fd694, %fd692, %fd693, %fd691;
	ld.global.f64 	%fd695, [%rd226+48];
	ld.global.f64 	%fd696, [%rd227+48];
	fma.rn.f64 	%fd697, %fd695, %fd696, %fd694;
	ld.global.f64 	%fd698, [%rd226+56];
	ld.global.f64 	%fd699, [%rd227+56];
	fma.rn.f64 	%fd700, %fd698, %fd699, %fd697;
	ld.global.f64 	%fd701, [%rd226+64];
	ld.global.f64 	%fd702, [%rd227+64];
	fma.rn.f64 	%fd703, %fd701, %fd702, %fd700;
	ld.global.f64 	%fd704, [%rd226+72];
	ld.global.f64 	%fd705, [%rd227+72];
	fma.rn.f64 	%fd706, %fd704, %fd705, %fd703;
	ld.global.f64 	%fd707, [%rd226+80];
	ld.global.f64 	%fd708, [%rd227+80];
	fma.rn.f64 	%fd709, %fd707, %fd708, %fd706;
	ld.global.f64 	%fd710, [%rd226+88];
	ld.global.f64 	%fd711, [%rd227+88];
	fma.rn.f64 	%fd712, %fd710, %fd711, %fd709;
	ld.global.f64 	%fd713, [%rd226+96];
	ld.global.f64 	%fd714, [%rd227+96];
	fma.rn.f64 	%fd715, %fd713, %fd714, %fd712;
	ld.global.f64 	%fd716, [%rd226+104];
	ld.global.f64 	%fd717, [%rd227+104];
	fma.rn.f64 	%fd718, %fd716, %fd717, %fd715;
	ld.global.f64 	%fd719, [%rd226+112];
	ld.global.f64 	%fd720, [%rd227+112];
	fma.rn.f64 	%fd721, %fd719, %fd720, %fd718;
	ld.global.f64 	%fd722, [%rd226+120];
	ld.global.f64 	%fd723, [%rd227+120];
	fma.rn.f64 	%fd843, %fd722, %fd723, %fd721;
	add.s32 	%r305, %r305, 16;
	setp.ne.s32 	%p158, %r305, %r307;
	@%p158 bra 	$L__BB0_99;
$L__BB0_100:
	setp.eq.s32 	%p159, %r31, 0;
	@%p159 bra 	$L__BB0_110;
	and.b32  	%r36, %r30, 7;
	setp.lt.u32 	%p160, %r31, 8;
	@%p160 bra 	$L__BB0_103;
	mul.wide.u32 	%rd228, %r307, 8;
	add.s64 	%rd229, %rd24, %rd228;
	ld.global.f64 	%fd725, [%rd229];
	add.s64 	%rd230, %rd25, %rd228;
	ld.global.f64 	%fd726, [%rd230];
	fma.rn.f64 	%fd727, %fd725, %fd726, %fd843;
	ld.global.f64 	%fd728, [%rd229+8];
	ld.global.f64 	%fd729, [%rd230+8];
	fma.rn.f64 	%fd730, %fd728, %fd729, %fd727;
	ld.global.f64 	%fd731, [%rd229+16];
	ld.global.f64 	%fd732, [%rd230+16];
	fma.rn.f64 	%fd733, %fd731, %fd732, %fd730;
	ld.global.f64 	%fd734, [%rd229+24];
	ld.global.f64 	%fd735, [%rd230+24];
	fma.rn.f64 	%fd736, %fd734, %fd735, %fd733;
	ld.global.f64 	%fd737, [%rd229+32];
	ld.global.f64 	%fd738, [%rd230+32];
	fma.rn.f64 	%fd739, %fd737, %fd738, %fd736;
	ld.global.f64 	%fd740, [%rd229+40];
	ld.global.f64 	%fd741, [%rd230+40];
	fma.rn.f64 	%fd742, %fd740, %fd741, %fd739;
	ld.global.f64 	%fd743, [%rd229+48];
	ld.global.f64 	%fd744, [%rd230+48];
	fma.rn.f64 	%fd745, %fd743, %fd744, %fd742;
	ld.global.f64 	%fd746, [%rd229+56];
	ld.global.f64 	%fd747, [%rd230+56];
	fma.rn.f64 	%fd843, %fd746, %fd747, %fd745;
	add.s32 	%r307, %r307, 8;
$L__BB0_103:
	setp.eq.s32 	%p161, %r36, 0;
	@%p161 bra 	$L__BB0_110;
	and.b32  	%r39, %r30, 3;
	setp.lt.u32 	%p162, %r36, 4;
	@%p162 bra 	$L__BB0_106;
	mul.wide.u32 	%rd231, %r307, 8;
	add.s64 	%rd232, %rd24, %rd231;
	ld.global.f64 	%fd749, [%rd232];
	add.s64 	%rd233, %rd25, %rd231;
	ld.global.f64 	%fd750, [%rd233];
	fma.rn.f64 	%fd751, %fd749, %fd750, %fd843;
	ld.global.f64 	%fd752, [%rd232+8];
	ld.global.f64 	%fd753, [%rd233+8];
	fma.rn.f64 	%fd754, %fd752, %fd753, %fd751;
	ld.global.f64 	%fd755, [%rd232+16];
	ld.global.f64 	%fd756, [%rd233+16];
	fma.rn.f64 	%fd757, %fd755, %fd756, %fd754;
	ld.global.f64 	%fd758, [%rd232+24];
	ld.global.f64 	%fd759, [%rd233+24];
	fma.rn.f64 	%fd843, %fd758, %fd759, %fd757;
	add.s32 	%r307, %r307, 4;
$L__BB0_106:
	setp.eq.s32 	%p163, %r39, 0;
	@%p163 bra 	$L__BB0_110;
	mul.wide.u32 	%rd234, %r307, 8;
	add.s64 	%rd26, %rd24, %rd234;
	ld.global.f64 	%fd760, [%rd26];
	add.s64 	%rd27, %rd25, %rd234;
	ld.global.f64 	%fd761, [%rd27];
	fma.rn.f64 	%fd843, %fd760, %fd761, %fd843;
	setp.eq.s32 	%p164, %r39, 1;
	@%p164 bra 	$L__BB0_110;
	ld.global.f64 	%fd762, [%rd26+8];
	ld.global.f64 	%fd763, [%rd27+8];
	fma.rn.f64 	%fd843, %fd762, %fd763, %fd843;
	setp.eq.s32 	%p165, %r39, 2;
	@%p165 bra 	$L__BB0_110;
	ld.global.f64 	%fd764, [%rd26+16];
	ld.global.f64 	%fd765, [%rd27+16];
	fma.rn.f64 	%fd843, %fd764, %fd765, %fd843;
$L__BB0_110:
	ld.global.u64 	%rd235, [%rd13];
	cvta.to.global.u64 	%rd236, %rd235;
	mul.wide.s32 	%rd237, %r298, 8;
	add.s64 	%rd238, %rd236, %rd237;
	ld.global.u64 	%rd239, [%rd238];
	cvta.to.global.u64 	%rd240, %rd239;
	mul.wide.u32 	%rd241, %r299, 8;
	add.s64 	%rd242, %rd240, %rd241;
	ld.global.f64 	%fd766, [%rd242];
	add.f64 	%fd767, %fd843, %fd766;
	setp.leu.f64 	%p166, %fd767, 0d3FF8000000000000;
	@%p166 bra 	$L__BB0_129;
	add.f64 	%fd58, %fd159, %fd817;
	mov.b32 	%r309, 0;
$L__BB0_112:
	mul.wide.u32 	%rd243, %r309, 4;
	add.s64 	%rd28, %rd3, %rd243;
	ld.global.u32 	%r255, [%rd28];
	setp.lt.s32 	%p167, %r255, 1;
	@%p167 bra 	$L__BB0_127;
	mul.wide.u32 	%rd244, %r309, 8;
	add.s64 	%rd29, %rd2, %rd244;
	add.s64 	%rd30, %rd1, %rd244;
	mov.b32 	%r310, 0;
$L__BB0_114:
	ld.global.u64 	%rd245, [%rd16];
	cvta.to.global.u64 	%rd246, %rd245;
	ld.global.u64 	%rd247, [%rd11];
	cvta.to.global.u64 	%rd248, %rd247;
	mul.wide.s32 	%rd249, %r298, 4;
	add.s64 	%rd250, %rd248, %rd249;
	ld.global.u32 	%r257, [%rd250];
	mul.wide.s32 	%rd251, %r257, 8;
	add.s64 	%rd252, %rd246, %rd251;
	ld.global.u64 	%rd253, [%rd252];
	cvta.to.global.u64 	%rd254, %rd253;
	mul.wide.u32 	%rd255, %r309, 8;
	add.s64 	%rd256, %rd254, %rd255;
	ld.global.u64 	%rd257, [%rd256];
	cvta.to.global.u64 	%rd258, %rd257;
	mul.wide.u32 	%rd259, %r310, 8;
	add.s64 	%rd260, %rd258, %rd259;
	mov.b64 	%rd261, 0;
	st.global.u64 	[%rd260], %rd261;
	ld.global.u64 	%rd262, [%rd17];
	cvta.to.global.u64 	%rd263, %rd262;
	ld.global.u64 	%rd264, [%rd11];
	cvta.to.global.u64 	%rd265, %rd264;
	add.s64 	%rd266, %rd265, %rd249;
	ld.global.u32 	%r258, [%rd266];
	mul.wide.s32 	%rd267, %r258, 8;
	add.s64 	%rd268, %rd263, %rd267;
	ld.global.u64 	%rd269, [%rd268];
	cvta.to.global.u64 	%rd270, %rd269;
	add.s64 	%rd271, %rd270, %rd255;
	ld.global.u64 	%rd272, [%rd271];
	cvta.to.global.u64 	%rd273, %rd272;
	add.s64 	%rd274, %rd273, %rd259;
	st.global.u64 	[%rd274], %rd261;
	ld.global.u64 	%rd275, [%rd29];
	cvta.to.global.u64 	%rd276, %rd275;
	mul.wide.u32 	%rd277, %r310, 4;
	add.s64 	%rd278, %rd276, %rd277;
	ld.global.u32 	%r259, [%rd278];
	setp.lt.s32 	%p168, %r259, 1;
	@%p168 bra 	$L__BB0_126;
	mov.b32 	%r311, 0;
$L__BB0_116:
	ld.global.u64 	%rd279, [%rd30];
	cvta.to.global.u64 	%rd280, %rd279;
	mul.wide.u32 	%rd281, %r310, 8;
	add.s64 	%rd282, %rd280, %rd281;
	ld.global.u64 	%rd283, [%rd282];
	cvta.to.global.u64 	%rd284, %rd283;
	mul.wide.u32 	%rd285, %r311, 8;
	add.s64 	%rd286, %rd284, %rd285;
	ld.global.f64 	%fd769, [%rd286];
	sub.f64 	%fd59, %fd58, %fd769;
	setp.lt.f64 	%p169, %fd59, 0d0000000000000000;
	mov.f64 	%fd844, 0d0000000000000000;
	@%p169 bra 	$L__BB0_120;
	neg.f64 	%fd770, %fd59;
	fma.rn.f64 	%fd771, %fd59, 0dBFF71547652B82FE, 0d4338000000000000;
	{
	.reg .b32 %temp; 
	mov.b64 	{%r45, %temp}, %fd771;
	}
	mov.f64 	%fd772, 0dC338000000000000;
	add.rn.f64 	%fd773, %fd771, %fd772;
	fma.rn.f64 	%fd774, %fd773, 0dBFE62E42FEFA39EF, %fd770;
	fma.rn.f64 	%fd775, %fd773, 0dBC7ABC9E3B39803F, %fd774;
	fma.rn.f64 	%fd776, %fd775, 0d3E5ADE1569CE2BDF, 0d3E928AF3FCA213EA;
	fma.rn.f64 	%fd777, %fd776, %fd775, 0d3EC71DEE62401315;
	fma.rn.f64 	%fd778, %fd777, %fd775, 0d3EFA01997C89EB71;
	fma.rn.f64 	%fd779, %fd778, %fd775, 0d3F2A01A014761F65;
	fma.rn.f64 	%fd780, %fd779, %fd775, 0d3F56C16C1852B7AF;
	fma.rn.f64 	%fd781, %fd780, %fd775, 0d3F81111111122322;
	fma.rn.f64 	%fd782, %fd781, %fd775, 0d3FA55555555502A1;
	fma.rn.f64 	%fd783, %fd782, %fd775, 0d3FC5555555555511;
	fma.rn.f64 	%fd784, %fd783, %fd775, 0d3FE000000000000B;
	fma.rn.f64 	%fd785, %fd784, %fd775, 0d3FF0000000000000;
	fma.rn.f64 	%fd786, %fd785, %fd775, 0d3FF0000000000000;
	{
	.reg .b32 %temp; 
	mov.b64 	{%r46, %temp}, %fd786;
	}
	{
	.reg .b32 %temp; 
	mov.b64 	{%temp, %r47}, %fd786;
	}
	shl.b32 	%r261, %r45, 20;
	add.s32 	%r262, %r261, %r47;
	mov.b64 	%fd844, {%r46, %r262};
	{
	.reg .b32 %temp; 
	mov.b64 	{%temp, %r263}, %fd770;
	}
	mov.b32 	%f21, %r263;
	abs.f32 	%f4, %f21;
	setp.lt.f32 	%p170, %f4, 0f4086232B;
	@%p170 bra 	$L__BB0_120;
	setp.gt.f64 	%p171, %fd59, 0d0000000000000000;
	mov.f64 	%fd787, 0d7FF0000000000000;
	sub.f64 	%fd788, %fd787, %fd59;
	selp.f64 	%fd844, 0d0000000000000000, %fd788, %p171;
	setp.geu.f32 	%p172, %f4, 0f40874800;
	@%p172 bra 	$L__BB0_120;
	shr.u32 	%r264, %r45, 31;
	add.s32 	%r265, %r45, %r264;
	shr.s32 	%r266, %r265, 1;
	shl.b32 	%r267, %r266, 20;
	add.s32 	%r268, %r47, %r267;
	mov.b64 	%fd789, {%r46, %r268};
	sub.s32 	%r269, %r45, %r266;
	shl.b32 	%r270, %r269, 20;
	add.s32 	%r271, %r270, 1072693248;
	mov.b32 	%r272, 0;
	mov.b64 	%fd790, {%r272, %r271};
	mul.f64 	%fd844, %fd790, %fd789;
$L__BB0_120:
	ld.global.u64 	%rd287, [%rd16];
	cvta.to.global.u64 	%rd288, %rd287;
	ld.global.u64 	%rd289, [%rd11];
	cvta.to.global.u64 	%rd290, %rd289;
	mul.wide.s32 	%rd291, %r298, 4;
	add.s64 	%rd292, %rd290, %rd291;
	ld.global.u32 	%r273, [%rd292];
	mul.wide.s32 	%rd293, %r273, 8;
	add.s64 	%rd294, %rd288, %rd293;
	ld.global.u64 	%rd295, [%rd294];
	cvta.to.global.u64 	%rd296, %rd295;
	mul.wide.u32 	%rd297, %r309, 8;
	add.s64 	%rd298, %rd296, %rd297;
	ld.global.u64 	%rd299, [%rd298];
	cvta.to.global.u64 	%rd300, %rd299;
	mul.wide.u32 	%rd301, %r310, 8;
	add.s64 	%rd302, %rd300, %rd301;
	ld.global.f64 	%fd792, [%rd302];
	add.f64 	%fd793, %fd844, %fd792;
	st.global.f64 	[%rd302], %fd793;
	mov.f64 	%fd846, 0d0000000000000000;
	@%p169 bra 	$L__BB0_125;
	neg.f64 	%fd794, %fd59;
	fma.rn.f64 	%fd795, %fd59, 0dBFF71547652B82FE, 0d4338000000000000;
	{
	.reg .b32 %temp; 
	mov.b64 	{%r48, %temp}, %fd795;
	}
	mov.f64 	%fd796, 0dC338000000000000;
	add.rn.f64 	%fd797, %fd795, %fd796;
	fma.rn.f64 	%fd798, %fd797, 0dBFE62E42FEFA39EF, %fd794;
	fma.rn.f64 	%fd799, %fd797, 0dBC7ABC9E3B39803F, %fd798;
	fma.rn.f64 	%fd800, %fd799, 0d3E5ADE1569CE2BDF, 0d3E928AF3FCA213EA;
	fma.rn.f64 	%fd801, %fd800, %fd799, 0d3EC71DEE62401315;
	fma.rn.f64 	%fd802, %fd801, %fd799, 0d3EFA01997C89EB71;
	fma.rn.f64 	%fd803, %fd802, %fd799, 0d3F2A01A014761F65;
	fma.rn.f64 	%fd804, %fd803, %fd799, 0d3F56C16C1852B7AF;
	fma.rn.f64 	%fd805, %fd804, %fd799, 0d3F81111111122322;
	fma.rn.f64 	%fd806, %fd805, %fd799, 0d3FA55555555502A1;
	fma.rn.f64 	%fd807, %fd806, %fd799, 0d3FC5555555555511;
	fma.rn.f64 	%fd808, %fd807, %fd799, 0d3FE000000000000B;
	fma.rn.f64 	%fd809, %fd808, %fd799, 0d3FF0000000000000;
	fma.rn.f64 	%fd810, %fd809, %fd799, 0d3FF0000000000000;
	{
	.reg .b32 %temp; 
	mov.b64 	{%r49, %temp}, %fd810;
	}
	{
	.reg .b32 %temp; 
	mov.b64 	{%temp, %r50}, %fd810;
	}
	shl.b32 	%r274, %r48, 20;
	add.s32 	%r275, %r274, %r50;
	mov.b64 	%fd845, {%r49, %r275};
	{
	.reg .b32 %temp; 
	mov.b64 	{%temp, %r276}, %fd794;
	}
	mov.b32 	%f22, %r276;
	abs.f32 	%f5, %f22;
	setp.lt.f32 	%p174, %f5, 0f4086232B;
	@%p174 bra 	$L__BB0_124;
	setp.gt.f64 	%p175, %fd59, 0d0000000000000000;
	mov.f64 	%fd811, 0d7FF0000000000000;
	sub.f64 	%fd812, %fd811, %fd59;
	selp.f64 	%fd845, 0d0000000000000000, %fd812, %p175;
	setp.geu.f32 	%p176, %f5, 0f40874800;
	@%p176 bra 	$L__BB0_124;
	shr.u32 	%r277, %r48, 31;
	add.s32 	%r278, %r48, %r277;
	shr.s32 	%r279, %r278, 1;
	shl.b32 	%r280, %r279, 20;
	add.s32 	%r281, %r50, %r280;
	mov.b64 	%fd813, {%r49, %r281};
	sub.s32 	%r282, %r48, %r279;
	shl.b32 	%r283, %r282, 20;
	add.s32 	%r284, %r283, 1072693248;
	mov.b32 	%r285, 0;
	mov.b64 	%fd814, {%r285, %r284};
	mul.f64 	%fd845, %fd814, %fd813;
$L__BB0_124:
	neg.f64 	%fd846, %fd845;
$L__BB0_125:
	ld.global.u64 	%rd303, [%rd17];
	cvta.to.global.u64 	%rd304, %rd303;
	ld.global.u64 	%rd305, [%rd11];
	cvta.to.global.u64 	%rd306, %rd305;
	mul.wide.s32 	%rd307, %r298, 4;
	add.s64 	%rd308, %rd306, %rd307;
	ld.global.u32 	%r286, [%rd308];
	mul.wide.s32 	%rd309, %r286, 8;
	add.s64 	%rd310, %rd304, %rd309;
	ld.global.u64 	%rd311, [%rd310];
	cvta.to.global.u64 	%rd312, %rd311;
	mul.wide.u32 	%rd313, %r309, 8;
	add.s64 	%rd314, %rd312, %rd313;
	ld.global.u64 	%rd315, [%rd314];
	cvta.to.global.u64 	%rd316, %rd315;
	mul.wide.u32 	%rd317, %r310, 8;
	add.s64 	%rd318, %rd316, %rd317;
	ld.global.f64 	%fd815, [%rd318];
	add.f64 	%fd816, %fd846, %fd815;
	st.global.f64 	[%rd318], %fd816;
	add.s32 	%r311, %r311, 1;
	ld.global.u64 	%rd319, [%rd29];
	cvta.to.global.u64 	%rd320, %rd319;
	mul.wide.u32 	%rd321, %r310, 4;
	add.s64 	%rd322, %rd320, %rd321;
	ld.global.u32 	%r287, [%rd322];
	setp.lt.s32 	%p177, %r311, %r287;
	@%p177 bra 	$L__BB0_116;
$L__BB0_126:
	add.s32 	%r310, %r310, 1;
	ld.global.u32 	%r288, [%rd28];
	setp.lt.s32 	%p178, %r310, %r288;
	@%p178 bra 	$L__BB0_114;
$L__BB0_127:
	add.s32 	%r309, %r309, 1;
	setp.ne.s32 	%p179, %r309, %r112;
	@%p179 bra 	$L__BB0_112;
	ld.global.u64 	%rd323, [%rd12];
	cvta.to.global.u64 	%rd324, %rd323;
	mul.wide.s32 	%rd325, %r298, 8;
	add.s64 	%rd326, %rd324, %rd325;
	ld.global.u64 	%rd327, [%rd326];
	cvta.to.global.u64 	%rd328, %rd327;
	ld.global.u64 	%rd329, [%rd11];
	cvta.to.global.u64 	%rd330, %rd329;
	mul.wide.s32 	%rd331, %r298, 4;
	add.s64 	%rd332, %rd330, %rd331;
	ld.global.u32 	%r289, [%rd332];
	mul.wide.s32 	%rd333, %r289, 8;
	add.s64 	%rd334, %rd328, %rd333;
	st.global.f64 	[%rd334], %fd58;
	ld.global.u64 	%rd335, [%rd11];
	cvta.to.global.u64 	%rd336, %rd335;
	add.s64 	%rd337, %rd336, %rd331;
	ld.global.u32 	%r290, [%rd337];
	add.s32 	%r291, %r290, 1;
	st.global.u32 	[%rd337], %r291;
$L__BB0_129:
	add.f64 	%fd817, %fd159, %fd817;
	add.s32 	%r299, %r299, 1;
	setp.eq.s32 	%p180, %r299, %r113;
	@%p180 bra 	$L__BB0_130;
	bra.uni 	$L__BB0_60;
$L__BB0_130:
	add.s32 	%r298, %r298, %r2;
	ld.global.u32 	%r292, [%rd4];
	setp.lt.s32 	%p181, %r298, %r292;
	@%p181 bra 	$L__BB0_4;
	bra.uni 	$L__BB0_156;
$L__BB0_131:
	mov.f64 	%fd874, 0d0000000000000000;
	mov.b32 	%r323, 0;
$L__BB0_132:
	ld.global.u64 	%rd57, [%rd8];
	cvta.to.global.u64 	%rd58, %rd57;
	mul.wide.s32 	%rd59, %r298, 4;
	add.s64 	%rd60, %rd58, %rd59;
	ld.global.u32 	%r97, [%rd60];
	setp.lt.s32 	%p8, %r97, 1;
	mov.f64 	%fd884, 0d0000000000000000;
	@%p8 bra 	$L__BB0_154;
	ld.global.u64 	%rd62, [%rd9];
	cvta.to.global.u64 	%rd63, %rd62;
	mul.wide.s32 	%rd64, %r298, 8;
	add.s64 	%rd65, %rd63, %rd64;
	ld.global.u64 	%rd66, [%rd65];
	cvta.to.global.u64 	%rd43, %rd66;
	setp.eq.s32 	%p9, %r97, 1;
	mov.f64 	%fd884, 0d0000000000000000;
	mov.b64 	%rd343, 0;
	@%p9 bra 	$L__BB0_147;
	and.b32  	%r98, %r97, 2147483646;
	mov.f64 	%fd884, 0d0000000000000000;
	mov.b32 	%r324, 0;
$L__BB0_135:
	mul.wide.u32 	%rd67, %r324, 8;
	add.s64 	%rd44, %rd43, %rd67;
	ld.global.f64 	%fd166, [%rd44];
	sub.f64 	%fd131, %fd874, %fd166;
	setp.lt.f64 	%p10, %fd131, 0d0000000000000000;
	mov.f64 	%fd877, 0d0000000000000000;
	@%p10 bra 	$L__BB0_140;
	neg.f64 	%fd167, %fd131;
	fma.rn.f64 	%fd168, %fd131, 0dBFF71547652B82FE, 0d4338000000000000;
	{
	.reg .b32 %temp; 
	mov.b64 	{%r100, %temp}, %fd168;
	}
	mov.f64 	%fd169, 0dC338000000000000;
	add.rn.f64 	%fd170, %fd168, %fd169;
	fma.rn.f64 	%fd171, %fd170, 0dBFE62E42FEFA39EF, %fd167;
	fma.rn.f64 	%fd172, %fd170, 0dBC7ABC9E3B39803F, %fd171;
	fma.rn.f64 	%fd173, %fd172, 0d3E5ADE1569CE2BDF, 0d3E928AF3FCA213EA;
	fma.rn.f64 	%fd174, %fd173, %fd172, 0d3EC71DEE62401315;
	fma.rn.f64 	%fd175, %fd174, %fd172, 0d3EFA01997C89EB71;
	fma.rn.f64 	%fd176, %fd175, %fd172, 0d3F2A01A014761F65;
	fma.rn.f64 	%fd177, %fd176, %fd172, 0d3F56C16C1852B7AF;
	fma.rn.f64 	%fd178, %fd177, %fd172, 0d3F81111111122322;
	fma.rn.f64 	%fd179, %fd178, %fd172, 0d3FA55555555502A1;
	fma.rn.f64 	%fd180, %fd179, %fd172, 0d3FC5555555555511;
	fma.rn.f64 	%fd181, %fd180, %fd172, 0d3FE000000000000B;
	fma.rn.f64 	%fd182, %fd181, %fd172, 0d3FF0000000000000;
	fma.rn.f64 	%fd183, %fd182, %fd172, 0d3FF0000000000000;
	{
	.reg .b32 %temp; 
	mov.b64 	{%r101, %temp}, %fd183;
	}
	{
	.reg .b32 %temp; 
	mov.b64 	{%temp, %r102}, %fd183;
	}
	shl.b32 	%r123, %r100, 20;
	add.s32 	%r124, %r123, %r102;
	mov.b64 	%fd876, {%r101, %r124};
	{
	.reg .b32 %temp; 
	mov.b64 	{%temp, %r125}, %fd167;
	}
	mov.b32 	%f12, %r125;
	abs.f32 	%f9, %f12;
	setp.lt.f32 	%p11, %f9, 0f4086232B;
	@%p11 bra 	$L__BB0_139;
	setp.gt.f64 	%p12, %fd131, 0d0000000000000000;
	mov.f64 	%fd184, 0d7FF0000000000000;
	sub.f64 	%fd185, %fd184, %fd131;
	selp.f64 	%fd876, 0d0000000000000000, %fd185, %p12;
	setp.geu.f32 	%p13, %f9, 0f40874800;
	@%p13 bra 	$L__BB0_139;
	shr.u32 	%r126, %r100, 31;
	add.s32 	%r127, %r100, %r126;
	shr.s32 	%r128, %r127, 1;
	shl.b32 	%r129, %r128, 20;
	add.s32 	%r130, %r102, %r129;
	mov.b64 	%fd186, {%r101, %r130};
	sub.s32 	%r131, %r100, %r128;
	shl.b32 	%r132, %r131, 20;
	add.s32 	%r133, %r132, 1072693248;
	mov.b32 	%r134, 0;
	mov.b64 	%fd187, {%r134, %r133};
	mul.f64 	%fd876, %fd187, %fd186;
$L__BB0_139:
	mov.f64 	%fd188, 0d3FF0000000000000;
	sub.f64 	%fd877, %fd188, %fd876;
$L__BB0_140:
	add.f64 	%fd138, %fd884, %fd877;
	ld.global.f64 	%fd190, [%rd44+8];
	sub.f64 	%fd139, %fd874, %fd190;
	setp.lt.f64 	%p14, %fd139, 0d0000000000000000;
	mov.f64 	%fd879, 0d0000000000000000;
	@%p14 bra 	$L__BB0_145;
	neg.f64 	%fd191, %fd139;
	fma.rn.f64 	%fd192, %fd139, 0dBFF71547652B82FE, 0d4338000000000000;
	{
	.reg .b32 %temp; 
	mov.b64 	{%r103, %temp}, %fd192;
	}
	mov.f64 	%fd193, 0dC338000000000000;
	add.rn.f64 	%fd194, %fd192, %fd193;
	fma.rn.f64 	%fd195, %fd194, 0dBFE62E42FEFA39EF, %fd191;
	fma.rn.f64 	%fd196, %fd194, 0dBC7ABC9E3B39803F, %fd195;
	fma.rn.f64 	%fd197, %fd196, 0d3E5ADE1569CE2BDF, 0d3E928AF3FCA213EA;
	fma.rn.f64 	%fd198, %fd197, %fd196, 0d3EC71DEE62401315;
	fma.rn.f64 	%fd199, %fd198, %fd196, 0d3EFA01997C89EB71;
	fma.rn.f64 	%fd200, %fd199, %fd196, 0d3F2A01A014761F65;
	fma.rn.f64 	%fd201, %fd200, %fd196, 0d3F56C16C1852B7AF;
	fma.rn.f64 	%fd202, %fd201, %fd196, 0d3F81111111122322;
	fma.rn.f64 	%fd203, %fd202, %fd196, 0d3FA55555555502A1;
	fma.rn.f64 	%fd204, %fd203, %fd196, 0d3FC5555555555511;
	fma.rn.f64 	%fd205, %fd204, %fd196, 0d3FE000000000000B;
	fma.rn.f64 	%fd206, %fd205, %fd196, 0d3FF0000000000000;
	fma.rn.f64 	%fd207, %fd206, %fd196, 0d3FF0000000000000;
	{
	.reg .b32 %temp; 
	mov.b64 	{%r104, %temp}, %fd207;
	}
	{
	.reg .b32 %temp; 
	mov.b64 	{%temp, %r105}, %fd207;
	}
	shl.b32 	%r135, %r103, 20;
	add.s32 	%r136, %r135, %r105;
	mov.b64 	%fd878, {%r104, %r136};
	{
	.reg .b32 %temp; 
	mov.b64 	{%temp, %r137}, %fd191;
	}
	mov.b32 	%f13, %r137;
	abs.f32 	%f10, %f13;
	setp.lt.f32 	%p15, %f10, 0f4086232B;
	@%p15 bra 	$L__BB0_144;
	setp.gt.f64 	%p16, %fd139, 0d0000000000000000;
	mov.f64 	%fd208, 0d7FF0000000000000;
	sub.f64 	%fd209, %fd208, %fd139;
	selp.f64 	%fd878, 0d0000000000000000, %fd209, %p16;
	setp.geu.f32 	%p17, %f10, 0f40874800;
	@%p17 bra 	$L__BB0_144;
	shr.u32 	%r138, %r103, 31;
	add.s32 	%r139, %r103, %r138;
	shr.s32 	%r140, %r139, 1;
	shl.b32 	%r141, %r140, 20;
	add.s32 	%r142, %r105, %r141;
	mov.b64 	%fd210, {%r104, %r142};
	sub.s32 	%r143, %r103, %r140;
	shl.b32 	%r144, %r143, 20;
	add.s32 	%r145, %r144, 1072693248;
	mov.b32 	%r146, 0;
	mov.b64 	%fd211, {%r146, %r145};
	mul.f64 	%fd878, %fd211, %fd210;
$L__BB0_144:
	mov.f64 	%fd212, 0d3FF0000000000000;
	sub.f64 	%fd879, %fd212, %fd878;
$L__BB0_145:
	add.f64 	%fd884, %fd138, %fd879;
	add.s32 	%r324, %r324, 2;
	setp.ne.s32 	%p18, %r324, %r98;
	@%p18 bra 	$L__BB0_135;
	cvt.u64.u32 	%rd343, %r98;
$L__BB0_147:
	and.b32  	%r147, %r97, 1;
	setp.eq.b32 	%p19, %r147, 1;
	not.pred 	%p20, %p19;
	@%p20 bra 	$L__BB0_154;
	shl.b64 	%rd68, %rd343, 3;
	add.s64 	%rd69, %rd43, %rd68;
	ld.global.f64 	%fd214, [%rd69];
	sub.f64 	%fd149, %fd874, %fd214;
	setp.lt.f64 	%p21, %fd149, 0d0000000000000000;
	mov.f64 	%fd883, 0d0000000000000000;
	@%p21 bra 	$L__BB0_153;
	neg.f64 	%fd215, %fd149;
	fma.rn.f64 	%fd216, %fd149, 0dBFF71547652B82FE, 0d4338000000000000;
	{
	.reg .b32 %temp; 
	mov.b64 	{%r107, %temp}, %fd216;
	}
	mov.f64 	%fd217, 0dC338000000000000;
	add.rn.f64 	%fd218, %fd216, %fd217;
	fma.rn.f64 	%fd219, %fd218, 0dBFE62E42FEFA39EF, %fd215;
	fma.rn.f64 	%fd220, %fd218, 0dBC7ABC9E3B39803F, %fd219;
	fma.rn.f64 	%fd221, %fd220, 0d3E5ADE1569CE2BDF, 0d3E928AF3FCA213EA;
	fma.rn.f64 	%fd222, %fd221, %fd220, 0d3EC71DEE62401315;
	fma.rn.f64 	%fd223, %fd222, %fd220, 0d3EFA01997C89EB71;
	fma.rn.f64 	%fd224, %fd223, %fd220, 0d3F2A01A014761F65;
	fma.rn.f64 	%fd225, %fd224, %fd220, 0d3F56C16C1852B7AF;
	fma.rn.f64 	%fd226, %fd225, %fd220, 0d3F81111111122322;
	fma.rn.f64 	%fd227, %fd226, %fd220, 0d3FA55555555502A1;
	fma.rn.f64 	%fd228, %fd227, %fd220, 0d3FC5555555555511;
	fma.rn.f64 	%fd229, %fd228, %fd220, 0d3FE000000000000B;
	fma.rn.f64 	%fd230, %fd229, %fd220, 0d3FF0000000000000;
	fma.rn.f64 	%fd231, %fd230, %fd220, 0d3FF0000000000000;
	{
	.reg .b32 %temp; 
	mov.b64 	{%r108, %temp}, %fd231;
	}
	{
	.reg .b32 %temp; 
	mov.b64 	{%temp, %r109}, %fd231;
	}
	shl.b32 	%r148, %r107, 20;
	add.s32 	%r149, %r148, %r109;
	mov.b64 	%fd882, {%r108, %r149};
	{
	.reg .b32 %temp; 
	mov.b64 	{%temp, %r150}, %fd215;
	}
	mov.b32 	%f14, %r150;
	abs.f32 	%f11, %f14;
	setp.lt.f32 	%p22, %f11, 0f4086232B;
	@%p22 bra 	$L__BB0_152;
	setp.gt.f64 	%p23, %fd149, 0d0000000000000000;
	mov.f64 	%fd232, 0d7FF0000000000000;
	sub.f64 	%fd233, %fd232, %fd149;
	selp.f64 	%fd882, 0d0000000000000000, %fd233, %p23;
	setp.geu.f32 	%p24, %f11, 0f40874800;
	@%p24 bra 	$L__BB0_152;
	shr.u32 	%r151, %r107, 31;
	add.s32 	%r152, %r107, %r151;
	shr.s32 	%r153, %r152, 1;
	shl.b32 	%r154, %r153, 20;
	add.s32 	%r155, %r109, %r154;
	mov.b64 	%fd234, {%r108, %r155};
	sub.s32 	%r156, %r107, %r153;
	shl.b32 	%r157, %r156, 20;
	add.s32 	%r158, %r157, 1072693248;
	mov.b32 	%r159, 0;
	mov.b64 	%fd235, {%r159, %r158};
	mul.f64 	%fd882, %fd235, %fd234;
$L__BB0_152:
	mov.f64 	%fd236, 0d3FF0000000000000;
	sub.f64 	%fd883, %fd236, %fd882;
$L__BB0_153:
	add.f64 	%fd884, %fd884, %fd883;
$L__BB0_154:
	ld.global.u64 	%rd70, [%rd10];
	cvta.to.global.u64 	%rd71, %rd70;
	mul.wide.u32 	%rd72, %r323, 8;
	add.s64 	%rd73, %rd71, %rd72;
	ld.global.u64 	%rd74, [%rd73];
	cvta.to.global.u64 	%rd75, %rd74;
	mul.wide.s32 	%rd76, %r298, 8;
	add.s64 	%rd77, %rd75, %rd76;
	st.global.f64 	[%rd77], %fd884;
	add.f64 	%fd874, %fd159, %fd874;
	add.s32 	%r323, %r323, 1;
	setp.ne.s32 	%p25, %r323, %r113;
	@%p25 bra 	$L__BB0_132;
	add.s32 	%r298, %r298, %r2;
	ld.global.u32 	%r160, [%rd4];
	setp.lt.s32 	%p26, %r298, %r160;
	@%p26 bra 	$L__BB0_131;
$L__BB0_156:
	ret;

}


// ===== COMPILED SASS (sm_100) =====

	.target	sm_100

	.elftype	@"ET_EXEC"


//--------------------- .note.nv.tkinfo           --------------------------
	.section	.note.nv.tkinfo,"",@"SHT_NOTE"
	.sectionflags	@"SHF_NOTE_NV_TKINFO"
	.tkinfo
        /*0018*/ 	.word	0x00000002
        /*0030*/ 	.string	""
        /*0030*/ 	.string	"ptxas"
        /*0030*/ 	.string	"Cuda compilation tools, release 13.0, V13.0.88"
        /*0030*/ 	.string	"Build cuda_13.0.r13.0/compiler.36424714_0"
        /*0030*/ 	.string	"-arch sm_100 -m 64 "



//--------------------- .note.nv.cuinfo           --------------------------
	.section	.note.nv.cuinfo,"",@"SHT_NOTE"
	.sectionflags	@"SHF_NOTE_NV_CUINFO"
        /*0018*/ 	.short	0x0002
        /*001a*/ 	.short	0x0064
        /*001c*/ 	.short	0x0082
	.zero		2


//--------------------- .nv.info                  --------------------------
	.section	.nv.info,"",@"SHT_CUDA_INFO"
	.align	4


	//----- nvinfo : EIATTR_REGCOUNT
	.align		4
        /*0000*/ 	.byte	0x04, 0x2f
        /*0002*/ 	.short	(.L_1 - .L_0)
	.align		4
.L_0:
        /*0004*/ 	.word	index@(_Z15par_c_main_loopPPPdS1_S1_PPiS1_S2_iidiPS1_S4_b)
        /*0008*/ 	.word	0x00000020


	//----- nvinfo : EIATTR_FRAME_SIZE
	.align		4
.L_1:
        /*000c*/ 	.byte	0x04, 0x11
        /*000e*/ 	.short	(.L_3 - .L_2)
	.align		4
.L_2:
        /*0010*/ 	.word	index@(_Z15par_c_main_loopPPPdS1_S1_PPiS1_S2_iidiPS1_S4_b)
        /*0014*/ 	.word	0x00000000


	//----- nvinfo : EIATTR_MIN_STACK_SIZE
	.align		4
.L_3:
        /*0018*/ 	.byte	0x04, 0x12
        /*001a*/ 	.short	(.L_5 - .L_4)
	.align		4
.L_4:
        /*001c*/ 	.word	index@(_Z15par_c_main_loopPPPdS1_S1_PPiS1_S2_iidiPS1_S4_b)
        /*0020*/ 	.word	0x00000000
.L_5:


//--------------------- .nv.compat                --------------------------
	.section	.nv.compat,"",@"SHT_CUDA_COMPAT_INFO"
	.align	4
        /*0000*/ 	.byte	0x02, 0x09, 0x00, 0x00, 0x02, 0x02, 0x01, 0x00, 0x02, 0x05, 0x05, 0x00, 0x03, 0x07, 0x01, 0x01
        /*0010*/ 	.byte	0x02, 0x03, 0x00, 0x00, 0x02, 0x06, 0x01, 0x00, 0x04, 0x0b, 0x08, 0x00, 0x01, 0x00, 0x00, 0x00
        /*0020*/ 	.byte	0x00, 0x00, 0x00, 0x00


//--------------------- .nv.info._Z15par_c_main_loopPPPdS1_S1_PPiS1_S2_iidiPS1_S4_b --------------------------
	.section	.nv.info._Z15par_c_main_loopPPPdS1_S1_PPiS1_S2_iidiPS1_S4_b,"",@"SHT_CUDA_INFO"
	.sectionflags	@""
	.align	4


	//----- nvinfo : EIATTR_CUDA_API_VERSION
	.align		4
        /*0000*/ 	.byte	0x04, 0x37
        /*0002*/ 	.short	(.L_7 - .L_6)
.L_6:
        /*0004*/ 	.word	0x00000082


	//----- nvinfo : EIATTR_KPARAM_INFO
	.align		4
.L_7:
        /*0008*/ 	.byte	0x04, 0x17
        /*000a*/ 	.short	(.L_9 - .L_8)
.L_8:
        /*000c*/ 	.word	0x00000000
        /*0010*/ 	.short	0x000c
        /*0012*/ 	.short	0x0058
        /*0014*/ 	.byte	0x00, 0xf0, 0x05, 0x00


	//----- nvinfo : EIATTR_KPARAM_INFO
	.align		4
.L_9:
        /*0018*/ 	.byte	0x04, 0x17
        /*001a*/ 	.short	(.L_11 - .L_10)
.L_10:
        /*001c*/ 	.word	0x00000000
        /*0020*/ 	.short	0x000b
        /*0022*/ 	.short	0x0050
        /*0024*/ 	.byte	0x00, 0xf5, 0x21, 0x00


	//----- nvinfo : EIATTR_KPARAM_INFO
	.align		4
.L_11:
        /*0028*/ 	.byte	0x04, 0x17
        /*002a*/ 	.short	(.L_13 - .L_12)
.L_12:
        /*002c*/ 	.word	0x00000000
        /*0030*/ 	.short	0x000a
        /*0032*/ 	.short	0x0048
        /*0034*/ 	.byte	0x00, 0xf5, 0x21, 0x00


	//----- nvinfo : EIATTR_KPARAM_INFO
	.align		4
.L_13:
        /*0038*/ 	.byte	0x04, 0x17
        /*003a*/ 	.short	(.L_15 - .L_14)
.L_14:
        /*003c*/ 	.word	0x00000000
        /*0040*/ 	.short	0x0009
        /*0042*/ 	.short	0x0040
        /*0044*/ 	.byte	0x00, 0xf0, 0x11, 0x00


	//----- nvinfo : EIATTR_KPARAM_INFO
	.align		4
.L_15:
        /*0048*/ 	.byte	0x04, 0x17
        /*004a*/ 	.short	(.L_17 - .L_16)
.L_16:
        /*004c*/ 	.word	0x00000000
        /*0050*/ 	.short	0x0008
        /*0052*/ 	.short	0x0038
        /*0054*/ 	.byte	0x00, 0xf0, 0x21, 0x00


	//----- nvinfo : EIATTR_KPARAM_INFO
	.align		4
.L_17:
        /*0058*/ 	.byte	0x04, 0x17
        /*005a*/ 	.short	(.L_19 - .L_18)
.L_18:
        /*005c*/ 	.word	0x00000000
        /*0060*/ 	.short	0x0007
        /*0062*/ 	.short	0x0034
        /*0064*/ 	.byte	0x00, 0xf0, 0x11, 0x00


	//----- nvinfo : EIATTR_KPARAM_INFO
	.align		4
.L_19:
        /*0068*/ 	.byte	0x04, 0x17
        /*006a*/ 	.short	(.L_21 - .L_20)
.L_20:
        /*006c*/ 	.word	0x00000000
        /*0070*/ 	.short	0x0006
        /*0072*/ 	.short	0x0030
        /*0074*/ 	.byte	0x00, 0xf0, 0x11, 0x00


	//----- nvinfo : EIATTR_KPARAM_INFO
	.align		4
.L_21:
        /*0078*/ 	.byte	0x04, 0x17
        /*007a*/ 	.short	(.L_23 - .L_22)
.L_22:
        /*007c*/ 	.word	0x00000000
        /*0080*/ 	.short	0x0005
        /*0082*/ 	.short	0x0028
        /*0084*/ 	.byte	0x00, 0xf5, 0x21, 0x00


	//----- nvinfo : EIATTR_KPARAM_INFO
	.align		4
.L_23:
        /*0088*/ 	.byte	0x04, 0x17
        /*008a*/ 	.short	(.L_25 - .L_24)
.L_24:
        /*008c*/ 	.word	0x00000000
        /*0090*/ 	.short	0x0004
        /*0092*/ 	.short	0x0020
        /*0094*/ 	.byte	0x00, 0xf5, 0x21, 0x00


	//----- nvinfo : EIATTR_KPARAM_INFO
	.align		4
.L_25:
        /*0098*/ 	.byte	0x04, 0x17
        /*009a*/ 	.short	(.L_27 - .L_26)
.L_26:
        /*009c*/ 	.word	0x00000000
        /*00a0*/ 	.short	0x0003
        /*00a2*/ 	.short	0x0018
        /*00a4*/ 	.byte	0x00, 0xf5, 0x21, 0x00


	//----- nvinfo : EIATTR_KPARAM_INFO
	.align		4
.L_27:
        /*00a8*/ 	.byte	0x04, 0x17
        /*00aa*/ 	.short	(.L_29 - .L_28)
.L_28:
        /*00ac*/ 	.word	0x00000000
        /*00b0*/ 	.short	0x0002
        /*00b2*/ 	.short	0x0010
        /*00b4*/ 	.byte	0x00, 0xf5, 0x21, 0x00


	//----- nvinfo : EIATTR_KPARAM_INFO
	.align		4
.L_29:
        /*00b8*/ 	.byte	0x04, 0x17
        /*00ba*/ 	.short	(.L_31 - .L_30)
.L_30:
        /*00bc*/ 	.word	0x00000000
        /*00c0*/ 	.short	0x0001
        /*00c2*/ 	.short	0x0008
        /*00c4*/ 	.byte	0x00, 0xf5, 0x21, 0x00


	//----- nvinfo : EIATTR_KPARAM_INFO
	.align		4
.L_31:
        /*00c8*/ 	.byte	0x04, 0x17
        /*00ca*/ 	.short	(.L_33 - .L_32)
.L_32:
        /*00cc*/ 	.word	0x00000000
        /*00d0*/ 	.short	0x0000
        /*00d2*/ 	.short	0x0000
        /*00d4*/ 	.byte	0x00, 0xf5, 0x21, 0x00


	//----- nvinfo : EIATTR_SPARSE_MMA_MASK
	.align		4
.L_33:
        /*00d8*/ 	.byte	0x03, 0x50
        /*00da*/ 	.short	0x0000


	//----- nvinfo : EIATTR_MAXREG_COUNT
	.align		4
        /*00dc*/ 	.byte	0x03, 0x1b
        /*00de*/ 	.short	0x00ff


	//----- nvinfo : EIATTR_MERCURY_ISA_VERSION
	.align		4
        /*00e0*/ 	.byte	0x03, 0x5f
        /*00e2*/ 	.short	0x0101


	//----- nvinfo : EIATTR_VRC_CTA_INIT_COUNT
	.align		4
        /*00e4*/ 	.byte	0x02, 0x4a
	.zero		1
	.zero		1


	//----- nvinfo : EIATTR_EXIT_INSTR_OFFSETS
	.align		4
        /*00e8*/ 	.byte	0x04, 0x1c
        /*00ea*/ 	.short	(.L_35 - .L_34)


	//   ....[0]....
.L_34:
        /*00ec*/ 	.word	0x00000100


	//   ....[1]....
        /*00f0*/ 	.word	0x00000180


	//   ....[2]....
        /*00f4*/ 	.word	0x00001290


	//   ....[3]....
        /*00f8*/ 	.word	0x00007240


	//----- nvinfo : EIATTR_CRS_STACK_SIZE
	.align		4
.L_35:
        /*00fc*/ 	.byte	0x04, 0x1e
        /*00fe*/ 	.short	(.L_37 - .L_36)
.L_36:
        /*0100*/ 	.word	0x00000000


	//----- nvinfo : EIATTR_CBANK_PARAM_SIZE
	.align		4
.L_37:
        /*0104*/ 	.byte	0x03, 0x19
        /*0106*/ 	.short	0x0059


	//----- nvinfo : EIATTR_PARAM_CBANK
	.align		4
        /*0108*/ 	.byte	0x04, 0x0a
        /*010a*/ 	.short	(.L_39 - .L_38)
	.align		4
.L_38:
        /*010c*/ 	.word	index@(.nv.constant0._Z15par_c_main_loopPPPdS1_S1_PPiS1_S2_iidiPS1_S4_b)
        /*0110*/ 	.short	0x0380
        /*0112*/ 	.short	0x0059


	//----- nvinfo : EIATTR_SW_WAR
	.align		4
.L_39:
        /*0114*/ 	.byte	0x04, 0x36
        /*0116*/ 	.short	(.L_41 - .L_40)
.L_40:
        /*0118*/ 	.word	0x00000008
.L_41:


//--------------------- .nv.callgraph             --------------------------
	.section	.nv.callgraph,"",@"SHT_CUDA_CALLGRAPH"
	.align	4
	.sectionentsize	8
	.align		4
        /*0000*/ 	.word	0x00000000
	.align		4
        /*0004*/ 	.word	0xffffffff
	.align		4
        /*0008*/ 	.word	0x00000000
	.align		4
        /*000c*/ 	.word	0xfffffffe
	.align		4
        /*0010*/ 	.word	0x00000000
	.align		4
        /*0014*/ 	.word	0xfffffffd
	.align		4
        /*0018*/ 	.word	0x00000000
	.align		4
        /*001c*/ 	.word	0xfffffffc


//--------------------- .text._Z15par_c_main_loopPPPdS1_S1_PPiS1_S2_iidiPS1_S4_b --------------------------
	.section	.text._Z15par_c_main_loopPPPdS1_S1_PPiS1_S2_iidiPS1_S4_b,"ax",@progbits
	.align	128
        .global         _Z15par_c_main_loopPPPdS1_S1_PPiS1_S2_iidiPS1_S4_b
        .type           _Z15par_c_main_loopPPPdS1_S1_PPiS1_S2_iidiPS1_S4_b,@function
        .size           _Z15par_c_main_loopPPPdS1_S1_PPiS1_S2_iidiPS1_S4_b,(.L_x_101 - _Z15par_c_main_loopPPPdS1_S1_PPiS1_S2_iidiPS1_S4_b)
        .other          _Z15par_c_main_loopPPPdS1_S1_PPiS1_S2_iidiPS1_S4_b,@"STO_CUDA_ENTRY STV_DEFAULT"
_Z15par_c_main_loopPPPdS1_S1_PPiS1_S2_iidiPS1_S4_b:
.text._Z15par_c_main_loopPPPdS1_S1_PPiS1_S2_iidiPS1_S4_b:
[----:B------:R-:W-:Y:S01]  /*0000*/  LDC R1, c[0x0][0x37c] ;  /* 0x0000df00ff017b82 */ /* 0x000fe20000000800 */
[----:B------:R-:W0:Y:S01]  /*0010*/  LDCU UR4, c[0x0][0x3c0] ;  /* 0x00007800ff0477ac */ /* 0x000e220008000800 */
[----:B------:R-:W0:Y:S01]  /*0020*/  LDCU.64 UR6, c[0x0][0x3a8] ;  /* 0x00007500ff0677ac */ /* 0x000e220008000a00 */
[----:B------:R-:W1:Y:S01]  /*0030*/  LDCU.64 UR16, c[0x0][0x358] ;  /* 0x00006b00ff1077ac */ /* 0x000e620008000a00 */
[----:B0-----:R-:W-:-:S06]  /*0040*/  UIMAD.WIDE UR6, UR4, 0x4, UR6 ;  /* 0x00000004040678a5 */ /* 0x001fcc000f8e0206 */
[----:B------:R-:W-:Y:S02]  /*0050*/  IMAD.U32 R3, RZ, RZ, UR7 ;  /* 0x00000007ff037e24 */ /* 0x000fe4000f8e00ff */
[----:B------:R-:W-:-:S05]  /*0060*/  IMAD.U32 R2, RZ, RZ, UR6 ;  /* 0x00000006ff027e24 */ /* 0x000fca000f8e00ff */
[----:B-1----:R-:W2:Y:S01]  /*0070*/  LDG.E R3, desc[UR16][R2.64] ;  /* 0x0000001002037981 */ /* 0x002ea2000c1e1900 */
[----:B------:R-:W0:Y:S01]  /*0080*/  LDCU UR5, c[0x0][0x360] ;  /* 0x00006c00ff0577ac */ /* 0x000e220008000800 */
[----:B------:R-:W1:Y:S01]  /*0090*/  S2UR UR9, SR_CTAID.X ;  /* 0x00000000000979c3 */ /* 0x000e620000002500 */
[----:B------:R-:W1:Y:S07]  /*00a0*/  S2R R0, SR_TID.X ;  /* 0x0000000000007919 */ /* 0x000e6e0000002100 */
[----:B------:R-:W1:Y:S01]  /*00b0*/  LDC R5, c[0x0][0x360] ;  /* 0x0000d800ff057b82 */ /* 0x000e620000000800 */
[----:B------:R-:W0:Y:S02]  /*00c0*/  LDCU UR8, c[0x0][0x370] ;  /* 0x00006e00ff0877ac */ /* 0x000e240008000800 */
[----:B0-----:R-:W-:Y:S01]  /*00d0*/  UIMAD UR5, UR5, UR8, URZ ;  /* 0x00000008050572a4 */ /* 0x001fe2000f8e02ff */
[----:B-1----:R-:W-:-:S05]  /*00e0*/  IMAD R0, R5, UR9, R0 ;  /* 0x0000000905007c24 */ /* 0x002fca000f8e0200 */
[----:B--2---:R-:W-:-:S13]  /*00f0*/  ISETP.GE.AND P0, PT, R0, R3, PT ;  /* 0x000000030000720c */ /* 0x004fda0003f06270 */
[----:B------:R-:W-:Y:S05]  /*0100*/  @P0 EXIT ;  /* 0x000000000000094d */ /* 0x000fea0003800000 */
[----:B------:R-:W0:Y:S01]  /*0110*/  LDC.64 R4, c[0x0][0x3b0] ;  /* 0x0000ec00ff047b82 */ /* 0x000e220000000a00 */
[----:B------:R-:W1:Y:S02]  /*0120*/  LDCU.U8 UR8, c[0x0][0x3d8] ;  /* 0x00007b00ff0877ac */ /* 0x000e640008000000 */
[----:B-1----:R-:W-:Y:S01]  /*0130*/  UPRMT UR8, UR8, 0x8880, URZ ;  /* 0x0000888008087896 */ /* 0x002fe200080000ff */
[----:B0-----:R-:W-:Y:S01]  /*0140*/  ISETP.GE.AND P1, PT, R5, 0x1, PT ;  /* 0x000000010500780c */ /* 0x001fe20003f26270 */
[----:B------:R-:W-:-:S05]  /*0150*/  VIADD R2, R4, 0xffffffff ;  /* 0xffffffff04027836 */ /* 0x000fca0000000000 */
[----:B------:R-:W-:-:S04]  /*0160*/  ISETP.NE.AND P0, PT, R2, UR4, PT ;  /* 0x0000000402007c0c */ /* 0x000fc8000bf05270 */
[----:B------:R-:W-:-:S03]  /*0170*/  ISETP.NE.AND P0, PT, RZ, UR8, !P0 ;  /* 0x00000008ff007c0c */ /* 0x000fc6000c705270 */
[----:B------:R-:W-:Y:S10]  /*0180*/  @!P1 EXIT ;  /* 0x000000000000994d */ /* 0x000ff40003800000 */
[----:B------:R-:W0:Y:S01]  /*0190*/  LDCU.128 UR12, c[0x0][0x390] ;  /* 0x00007200ff0c77ac */ /* 0x000e220008000c00 */
[----:B------:R-:W1:Y:S01]  /*01a0*/  LDCU.64 UR8, c[0x0][0x380] ;  /* 0x00007000ff0877ac */ /* 0x000e620008000a00 */
[----:B------:R-:W-:Y:S02]  /*01b0*/  UISETP.GT.AND UP0, UPT, UR4, URZ, UPT ;  /* 0x000000ff0400728c */ /* 0x000fe4000bf04270 */
[----:B0-----:R-:W-:Y:S02]  /*01c0*/  UIMAD.WIDE UR10, UR4, 0x8, UR14 ;  /* 0x00000008040a78a5 */ /* 0x001fe4000f8e020e */
[----:B------:R-:W-:Y:S02]  /*01d0*/  UIMAD.WIDE UR18, UR4, 0x8, UR12 ;  /* 0x00000008041278a5 */ /* 0x000fe4000f8e020c */
[----:B-1----:R-:W-:-:S03]  /*01e0*/  UIMAD.WIDE UR8, UR4, 0x8, UR8 ;  /* 0x00000008040878a5 */ /* 0x002fc6000f8e0208 */
[----:B------:R-:W-:Y:S09]  /*01f0*/  BRA.U UP0, `(.L_x_0) ;  /* 0x0000001100287547 */ /* 0x000ff2000b800000 */
.L_x_20:
[----:B------:R-:W-:Y:S01]  /*0200*/  IMAD.MOV.U32 R8, RZ, RZ, RZ ;  /* 0x000000ffff087224 */ /* 0x000fe200078e00ff */
[----:B0-----:R-:W-:-:S07]  /*0210*/  CS2R R6, SRZ ;  /* 0x0000000000067805 */ /* 0x001fce000001ff00 */
.L_x_19:
[----:B0-----:R-:W-:Y:S02]  /*0220*/  IMAD.U32 R10, RZ, RZ, UR10 ;  /* 0x0000000aff0a7e24 */ /* 0x001fe4000f8e00ff */
[----:B------:R-:W-:-:S05]  /*0230*/  IMAD.U32 R11, RZ, RZ, UR11 ;  /* 0x0000000bff0b7e24 */ /* 0x000fca000f8e00ff */
[----:B------:R-:W2:Y:S02]  /*0240*/  LDG.E.64 R2, desc[UR16][R10.64] ;  /* 0x000000100a027981 */ /* 0x000ea4000c1e1b00 */
[----:B--2---:R-:W-:-:S05]  /*0250*/  IMAD.WIDE R2, R0, 0x4, R2 ;  /* 0x0000000400027825 */ /* 0x004fca00078e0202 */
[----:B------:R-:W2:Y:S01]  /*0260*/  LDG.E R9, desc[UR16][R2.64] ;  /* 0x0000001002097981 */ /* 0x000ea2000c1e1900 */
[----:B------:R-:W-:Y:S01]  /*0270*/  BSSY.RECONVERGENT B2, `(.L_x_1) ;  /* 0x00000ee000027945 */ /* 0x000fe20003800200 */
[----:B------:R-:W-:Y:S02]  /*0280*/  CS2R R4, SRZ ;  /* 0x0000000000047805 */ /* 0x000fe4000001ff00 */
[----:B--2---:R-:W-:-:S13]  /*0290*/  ISETP.GE.AND P0, PT, R9, 0x1, PT ;  /* 0x000000010900780c */ /* 0x004fda0003f06270 */
[----:B------:R-:W-:Y:S05]  /*02a0*/  @!P0 BRA `(.L_x_2) ;  /* 0x0000000c00a88947 */ /* 0x000fea0003800000 */
[----:B------:R-:W-:Y:S01]  /*02b0*/  MOV R12, UR18 ;  /* 0x00000012000c7c02 */ /* 0x000fe20008000f00 */
[----:B------:R-:W-:-:S05]  /*02c0*/  IMAD.U32 R13, RZ, RZ, UR19 ;  /* 0x00000013ff0d7e24 */ /* 0x000fca000f8e00ff */
[----:B------:R-:W2:Y:S01]  /*02d0*/  LDG.E.64 R2, desc[UR16][R12.64] ;  /* 0x000000100c027981 */ /* 0x000ea2000c1e1b00 */
[----:B------:R-:W-:Y:S01]  /*02e0*/  ISETP.NE.AND P0, PT, R9, 0x1, PT ;  /* 0x000000010900780c */ /* 0x000fe20003f05270 */
[----:B--2---:R-:W-:-:S06]  /*02f0*/  IMAD.WIDE R2, R0, 0x8, R2 ;  /* 0x0000000800027825 */ /* 0x004fcc00078e0202 */
[----:B------:R-:W5:Y:S01]  /*0300*/  LDG.E.64 R2, desc[UR16][R2.64] ;  /* 0x0000001002027981 */ /* 0x000f62000c1e1b00 */
[----:B------:R-:W-:Y:S01]  /*0310*/  BSSY.RECONVERGENT B1, `(.L_x_3) ;  /* 0x0000098000017945 */ /* 0x000fe20003800200 */
[----:B------:R-:W-:Y:S02]  /*0320*/  CS2R R4, SRZ ;  /* 0x0000000000047805 */ /* 0x000fe4000001ff00 */
[----:B------:R-:W-:Y:S02]  /*0330*/  CS2R R10, SRZ ;  /* 0x00000000000a7805 */ /* 0x000fe4000001ff00 */
[----:B------:R-:W-:Y:S05]  /*0340*/  @!P0 BRA `(.L_x_4) ;  /* 0x0000000800508947 */ /* 0x000fea0003800000 */
[----:B------:R-:W-:Y:S01]  /*0350*/  BSSY.RECONVERGENT B0, `(.L_x_5) ;  /* 0x0000092000007945 */ /* 0x000fe20003800200 */
[----:B------:R-:W-:Y:S01]  /*0360*/  LOP3.LUT R10, R9, 0x7ffffffe, RZ, 0xc0, !PT ;  /* 0x7ffffffe090a7812 */ /* 0x000fe200078ec0ff */
[----:B------:R-:W-:Y:S01]  /*0370*/  IMAD.MOV.U32 R11, RZ, RZ, RZ ;  /* 0x000000ffff0b7224 */ /* 0x000fe200078e00ff */
[----:B------:R-:W-:-:S07]  /*0380*/  CS2R R4, SRZ ;  /* 0x0000000000047805 */ /* 0x000fce000001ff00 */
.L_x_14:
[----:B-----5:R-:W-:-:S05]  /*0390*/  IMAD.WIDE.U32 R16, R11, 0x8, R2 ;  /* 0x000000080b107825 */ /* 0x020fca00078e0002 */
[----:B------:R-:W2:Y:S01]  /*03a0*/  LDG.E.64 R14, desc[UR16][R16.64] ;  /* 0x00000010100e7981 */ /* 0x000ea2000c1e1b00 */
[----:B------:R-:W-:Y:S01]  /*03b0*/  VIADD R11, R11, 0x2 ;  /* 0x000000020b0b7836 */ /* 0x000fe20000000000 */
[----:B------:R-:W-:Y:S01]  /*03c0*/  BSSY.RECONVERGENT B3, `(.L_x_6) ;  /* 0x0000043000037945 */ /* 0x000fe20003800200 */
[----:B------:R-:W-:-:S03]  /*03d0*/  CS2R R18, SRZ ;  /* 0x0000000000127805 */ /* 0x000fc6000001ff00 */
[----:B------:R-:W-:Y:S01]  /*03e0*/  ISETP.NE.AND P0, PT, R11, R10, PT ;  /* 0x0000000a0b00720c */ /* 0x000fe20003f05270 */
[----:B--2---:R-:W-:-:S08]  /*03f0*/  DADD R14, -R14, R6 ;  /* 0x000000000e0e7229 */ /* 0x004fd00000000106 */
[----:B------:R-:W-:-:S14]  /*0400*/  DSETP.GEU.AND P1, PT, R14, RZ, PT ;  /* 0x000000ff0e00722a */ /* 0x000fdc0003f2e000 */
[----:B------:R-:W-:Y:S05]  /*0410*/  @!P1 BRA `(.L_x_7) ;  /* 0x0000000000f49947 */ /* 0x000fea0003800000 */
[----:B------:R-:W-:Y:S01]  /*0420*/  IMAD.MOV.U32 R12, RZ, RZ, 0x652b82fe ;  /* 0x652b82feff0c7424 */ /* 0x000fe200078e00ff */
[----:B------:R-:W-:Y:S01]  /*0430*/  UMOV UR12, 0xfefa39ef ;  /* 0xfefa39ef000c7882 */ /* 0x000fe20000000000 */
[----:B------:R-:W-:Y:S01]  /*0440*/  IMAD.MOV.U32 R13, RZ, RZ, 0x3ff71547 ;  /* 0x3ff71547ff0d7424 */ /* 0x000fe200078e00ff */
[----:B------:R-:W-:Y:S01]  /*0450*/  UMOV UR13, 0x3fe62e42 ;  /* 0x3fe62e42000d7882 */ /* 0x000fe20000000000 */
[----:B------:R-:W-:Y:S04]  /*0460*/  BSSY.RECONVERGENT B4, `(.L_x_8) ;  /* 0x0000037000047945 */ /* 0x000fe80003800200 */
[----:B------:R-:W-:-:S08]  /*0470*/  DFMA R12, R14, -R12, 6.75539944105574400000e+15 ;  /* 0x433800000e0c742b */ /* 0x000fd0000000080c */
[----:B------:R-:W-:-:S08]  /*0480*/  DADD R18, R12, -6.75539944105574400000e+15 ;  /* 0xc33800000c127429 */ /* 0x000fd00000000000 */
[----:B------:R-:W-:Y:S01]  /*0490*/  DFMA R20, R18, -UR12, -R14 ;  /* 0x8000000c12147c2b */ /* 0x000fe2000800080e */
[----:B------:R-:W-:Y:S01]  /*04a0*/  UMOV UR12, 0x3b39803f ;  /* 0x3b39803f000c7882 */ /* 0x000fe20000000000 */
[----:B------:R-:W-:-:S06]  /*04b0*/  UMOV UR13, 0x3c7abc9e ;  /* 0x3c7abc9e000d7882 */ /* 0x000fcc0000000000 */
[----:B------:R-:W-:Y:S01]  /*04c0*/  DFMA R18, R18, -UR12, R20 ;  /* 0x8000000c12127c2b */ /* 0x000fe20008000014 */
[----:B------:R-:W-:Y:S01]  /*04d0*/  UMOV UR12, 0x69ce2bdf ;  /* 0x69ce2bdf000c7882 */ /* 0x000fe20000000000 */
[----:B------:R-:W-:Y:S01]  /*04e0*/  IMAD.MOV.U32 R20, RZ, RZ, -0x35dec16 ;  /* 0xfca213eaff147424 */ /* 0x000fe200078e00ff */
[----:B------:R-:W-:Y:S01]  /*04f0*/  MOV R21, 0x3e928af3 ;  /* 0x3e928af300157802 */ /* 0x000fe20000000f00 */
[----:B------:R-:W-:-:S05]  /*0500*/  UMOV UR13, 0x3e5ade15 ;  /* 0x3e5ade15000d7882 */ /* 0x000fca0000000000 */
[----:B------:R-:W-:Y:S01]  /*0510*/  DFMA R20, R18, UR12, R20 ;  /* 0x0000000c12147c2b */ /* 0x000fe20008000014 */
[----:B------:R-:W-:Y:S01]  /*0520*/  UMOV UR12, 0x62401315 ;  /* 0x62401315000c7882 */ /* 0x000fe20000000000 */
[----:B------:R-:W-:-:S06]  /*0530*/  UMOV UR13, 0x3ec71dee ;  /* 0x3ec71dee000d7882 */ /* 0x000fcc0000000000 */
[----:B------:R-:W-:Y:S01]  /*0540*/  DFMA R20, R18, R20, UR12 ;  /* 0x0000000c12147e2b */ /* 0x000fe20008000014 */
        /* <DEDUP_REMOVED lines=20> */
[----:B------:R-:W-:-:S08]  /*0690*/  DFMA R20, R18, R20, UR12 ;  /* 0x0000000c12147e2b */ /* 0x000fd00008000014 */
[----:B------:R-:W-:Y:S02]  /*06a0*/  DFMA R22, R18, R20, 1 ;  /* 0x3ff000001216742b */ /* 0x000fe40000000014 */
[----:B------:R-:W-:-:S06]  /*06b0*/  DADD R20, -RZ, -R14 ;  /* 0x00000000ff147229 */ /* 0x000fcc000000090e */
[----:B------:R-:W-:-:S04]  /*06c0*/  DFMA R22, R18, R22, 1 ;  /* 0x3ff000001216742b */ /* 0x000fc80000000016 */
[----:B------:R-:W-:-:S06]  /*06d0*/  FSETP.GEU.AND P1, PT, |R21|, 4.1917929649353027344, PT ;  /* 0x4086232b1500780b */ /* 0x000fcc0003f2e200 */
[----:B------:R-:W-:Y:S02]  /*06e0*/  IMAD R19, R12, 0x100000, R23 ;  /* 0x001000000c137824 */ /* 0x000fe400078e0217 */
[----:B------:R-:W-:-:S05]  /*06f0*/  IMAD.MOV.U32 R18, RZ, RZ, R22 ;  /* 0x000000ffff127224 */ /* 0x000fca00078e0016 */
[----:B------:R-:W-:Y:S05]  /*0700*/  @!P1 BRA `(.L_x_9) ;  /* 0x0000000000309947 */ /* 0x000fea0003800000 */
[----:B------:R-:W-:Y:S01]  /*0710*/  FSETP.GEU.AND P2, PT, |R21|, 4.2275390625, PT ;  /* 0x408748001500780b */ /* 0x000fe20003f4e200 */
[C---:B------:R-:W-:Y:S02]  /*0720*/  DADD R18, -R14.reuse, +INF ;  /* 0x7ff000000e127429 */ /* 0x040fe40000000100 */
[----:B------:R-:W-:-:S08]  /*0730*/  DSETP.GT.AND P1, PT, R14, RZ, PT ;  /* 0x000000ff0e00722a */ /* 0x000fd00003f24000 */
[----:B------:R-:W-:Y:S02]  /*0740*/  FSEL R18, R18, RZ, !P1 ;  /* 0x000000ff12127208 */ /* 0x000fe40004800000 */
[----:B------:R-:W-:Y:S02]  /*0750*/  @!P2 LEA.HI R13, R12, R12, RZ, 0x1 ;  /* 0x0000000c0c0da211 */ /* 0x000fe400078f08ff */
[----:B------:R-:W-:Y:S02]  /*0760*/  FSEL R19, R19, RZ, !P1 ;  /* 0x000000ff13137208 */ /* 0x000fe40004800000 */
[----:B------:R-:W-:-:S05]  /*0770*/  @!P2 SHF.R.S32.HI R13, RZ, 0x1, R13 ;  /* 0x00000001ff0da819 */ /* 0x000fca000001140d */
[----:B------:R-:W-:Y:S02]  /*0780*/  @!P2 IMAD.IADD R12, R12, 0x1, -R13 ;  /* 0x000000010c0ca824 */ /* 0x000fe400078e0a0d */
[----:B------:R-:W-:-:S03]  /*0790*/  @!P2 IMAD R23, R13, 0x100000, R23 ;  /* 0x001000000d17a824 */ /* 0x000fc600078e0217 */
[----:B------:R-:W-:Y:S01]  /*07a0*/  @!P2 LEA R13, R12, 0x3ff00000, 0x14 ;  /* 0x3ff000000c0da811 */ /* 0x000fe200078ea0ff */
[----:B------:R-:W-:-:S06]  /*07b0*/  @!P2 IMAD.MOV.U32 R12, RZ, RZ, RZ ;  /* 0x000000ffff0ca224 */ /* 0x000fcc00078e00ff */
[----:B------:R-:W-:-:S11]  /*07c0*/  @!P2 DMUL R18, R22, R12 ;  /* 0x0000000c1612a228 */ /* 0x000fd60000000000 */
.L_x_9:
[----:B------:R-:W-:Y:S05]  /*07d0*/  BSYNC.RECONVERGENT B4 ;  /* 0x0000000000047941 */ /* 0x000fea0003800200 */
.L_x_8:
[----:B------:R-:W-:-:S11]  /*07e0*/  DADD R18, -R18, 1 ;  /* 0x3ff0000012127429 */ /* 0x000fd60000000100 */
.L_x_7:
[----:B------:R-:W-:Y:S05]  /*07f0*/  BSYNC.RECONVERGENT B3 ;  /* 0x0000000000037941 */ /* 0x000fea0003800200 */
.L_x_6:
[----:B------:R-:W2:Y:S01]  /*0800*/  LDG.E.64 R12, desc[UR16][R16.64+0x8] ;  /* 0x00000810100c7981 */ /* 0x000ea2000c1e1b00 */
[----:B------:R-:W-:Y:S01]  /*0810*/  BSSY.RECONVERGENT B3, `(.L_x_10) ;  /* 0x0000043000037945 */ /* 0x000fe20003800200 */
[----:B------:R-:W-:Y:S01]  /*0820*/  DADD R4, R18, R4 ;  /* 0x0000000012047229 */ /* 0x000fe20000000004 */
[----:B------:R-:W-:Y:S01]  /*0830*/  CS2R R14, SRZ ;  /* 0x00000000000e7805 */ /* 0x000fe2000001ff00 */
[----:B--2---:R-:W-:-:S08]  /*0840*/  DADD R12, -R12, R6 ;  /* 0x000000000c0c7229 */ /* 0x004fd00000000106 */
[----:B------:R-:W-:-:S14]  /*0850*/  DSETP.GEU.AND P1, PT, R12, RZ, PT ;  /* 0x000000ff0c00722a */ /* 0x000fdc0003f2e000 */
[----:B------:R-:W-:Y:S05]  /*0860*/  @!P1 BRA `(.L_x_11) ;  /* 0x0000000000f49947 */ /* 0x000fea0003800000 */
[----:B------:R-:W-:Y:S01]  /*0870*/  IMAD.MOV.U32 R14, RZ, RZ, 0x652b82fe ;  /* 0x652b82feff0e7424 */ /* 0x000fe200078e00ff */
[----:B------:R-:W-:Y:S01]  /*0880*/  MOV R15, 0x3ff71547 ;  /* 0x3ff71547000f7802 */ /* 0x000fe20000000f00 */
[----:B------:R-:W-:Y:S01]  /*0890*/  UMOV UR12, 0xfefa39ef ;  /* 0xfefa39ef000c7882 */ /* 0x000fe20000000000 */
[----:B------:R-:W-:Y:S01]  /*08a0*/  UMOV UR13, 0x3fe62e42 ;  /* 0x3fe62e42000d7882 */ /* 0x000fe20000000000 */
[----:B------:R-:W-:Y:S01]  /*08b0*/  DADD R20, -RZ, -R12 ;  /* 0x00000000ff147229 */ /* 0x000fe2000000090c */
[----:B------:R-:W-:Y:S02]  /*08c0*/  BSSY.RECONVERGENT B4, `(.L_x_12) ;  /* 0x0000036000047945 */ /* 0x000fe40003800200 */
[----:B------:R-:W-:-:S07]  /*08d0*/  DFMA R14, R12, -R14, 6.75539944105574400000e+15 ;  /* 0x433800000c0e742b */ /* 0x000fce000000080e */
[----:B------:R-:W-:Y:S01]  /*08e0*/  FSETP.GEU.AND P1, PT, |R21|, 4.1917929649353027344, PT ;  /* 0x4086232b1500780b */ /* 0x000fe20003f2e200 */
[----:B------:R-:W-:-:S08]  /*08f0*/  DADD R16, R14, -6.75539944105574400000e+15 ;  /* 0xc33800000e107429 */ /* 0x000fd00000000000 */
[----:B------:R-:W-:Y:S01]  /*0900*/  DFMA R18, R16, -UR12, -R12 ;  /* 0x8000000c10127c2b */ /* 0x000fe2000800080c */
[----:B------:R-:W-:Y:S01]  /*0910*/  UMOV UR12, 0x3b39803f ;  /* 0x3b39803f000c7882 */ /* 0x000fe20000000000 */
[----:B------:R-:W-:-:S06]  /*0920*/  UMOV UR13, 0x3c7abc9e ;  /* 0x3c7abc9e000d7882 */ /* 0x000fcc0000000000 */
[----:B------:R-:W-:Y:S01]  /*0930*/  DFMA R16, R16, -UR12, R18 ;  /* 0x8000000c10107c2b */ /* 0x000fe20008000012 */
[----:B------:R-:W-:Y:S01]  /*0940*/  UMOV UR12, 0x69ce2bdf ;  /* 0x69ce2bdf000c7882 */ /* 0x000fe20000000000 */
[----:B------:R-:W-:Y:S01]  /*0950*/  IMAD.MOV.U32 R18, RZ, RZ, -0x35dec16 ;  /* 0xfca213eaff127424 */ /* 0x000fe200078e00ff */
[----:B------:R-:W-:Y:S01]  /*0960*/  UMOV UR13, 0x3e5ade15 ;  /* 0x3e5ade15000d7882 */ /* 0x000fe20000000000 */
[----:B------:R-:W-:-:S06]  /*0970*/  IMAD.MOV.U32 R19, RZ, RZ, 0x3e928af3 ;  /* 0x3e928af3ff137424 */ /* 0x000fcc00078e00ff */
        /* <DEDUP_REMOVED lines=25> */
[----:B------:R-:W-:-:S08]  /*0b10*/  DFMA R18, R16, R18, 1 ;  /* 0x3ff000001012742b */ /* 0x000fd00000000012 */
[----:B------:R-:W-:-:S10]  /*0b20*/  DFMA R18, R16, R18, 1 ;  /* 0x3ff000001012742b */ /* 0x000fd40000000012 */
[----:B------:R-:W-:Y:S02]  /*0b30*/  IMAD R17, R14, 0x100000, R19 ;  /* 0x001000000e117824 */ /* 0x000fe400078e0213 */
[----:B------:R-:W-:Y:S01]  /*0b40*/  IMAD.MOV.U32 R16, RZ, RZ, R18 ;  /* 0x000000ffff107224 */ /* 0x000fe200078e0012 */
[----:B------:R-:W-:Y:S06]  /*0b50*/  @!P1 BRA `(.L_x_13) ;  /* 0x0000000000309947 */ /* 0x000fec0003800000 */
        /* <DEDUP_REMOVED lines=9> */
[----:B------:R-:W-:Y:S02]  /*0bf0*/  @!P2 LEA R13, R12, 0x3ff00000, 0x14 ;  /* 0x3ff000000c0da811 */ /* 0x000fe400078ea0ff */
[----:B------:R-:W-:-:S06]  /*0c00*/  @!P2 MOV R12, RZ ;  /* 0x000000ff000ca202 */ /* 0x000fcc0000000f00 */
[----:B------:R-:W-:-:S11]  /*0c10*/  @!P2 DMUL R16, R18, R12 ;  /* 0x0000000c1210a228 */ /* 0x000fd60000000000 */
.L_x_13:
[----:B------:R-:W-:Y:S05]  /*0c20*/  BSYNC.RECONVERGENT B4 ;  /* 0x0000000000047941 */ /* 0x000fea0003800200 */
.L_x_12:
[----:B------:R-:W-:-:S11]  /*0c30*/  DADD R14, -R16, 1 ;  /* 0x3ff00000100e7429 */ /* 0x000fd60000000100 */
.L_x_11:
[----:B------:R-:W-:Y:S05]  /*0c40*/  BSYNC.RECONVERGENT B3 ;  /* 0x0000000000037941 */ /* 0x000fea0003800200 */
.L_x_10:
[----:B------:R-:W-:Y:S01]  /*0c50*/  DADD R4, R4, R14 ;  /* 0x0000000004047229 */ /* 0x000fe2000000000e */
[----:B------:R-:W-:Y:S10]  /*0c60*/  @P0 BRA `(.L_x_14) ;  /* 0xfffffff400c80947 */ /* 0x000ff4000383ffff */
[----:B------:R-:W-:Y:S05]  /*0c70*/  BSYNC.RECONVERGENT B0 ;  /* 0x0000000000007941 */ /* 0x000fea0003800200 */
.L_x_5:
[----:B------:R-:W-:-:S07]  /*0c80*/  IMAD.MOV.U32 R11, RZ, RZ, RZ ;  /* 0x000000ffff0b7224 */ /* 0x000fce00078e00ff */
.L_x_4:
[----:B------:R-:W-:Y:S05]  /*0c90*/  BSYNC.RECONVERGENT B1 ;  /* 0x0000000000017941 */ /* 0x000fea0003800200 */
.L_x_3:
[----:B------:R-:W-:-:S04]  /*0ca0*/  LOP3.LUT R9, R9, 0x1, RZ, 0xc0, !PT ;  /* 0x0000000109097812 */ /* 0x000fc800078ec0ff */
[----:B------:R-:W-:-:S13]  /*0cb0*/  ISETP.NE.U32.AND P0, PT, R9, 0x1, PT ;  /* 0x000000010900780c */ /* 0x000fda0003f05070 */
[----:B------:R-:W-:Y:S05]  /*0cc0*/  @P0 BRA `(.L_x_2) ;  /* 0x0000000400200947 */ /* 0x000fea0003800000 */
[----:B-----5:R-:W-:-:S04]  /*0cd0*/  LEA R12, P0, R10, R2, 0x3 ;  /* 0x000000020a0c7211 */ /* 0x020fc800078018ff */
[----:B------:R-:W-:-:S05]  /*0ce0*/  LEA.HI.X R13, R10, R3, R11, 0x3, P0 ;  /* 0x000000030a0d7211 */ /* 0x000fca00000f1c0b */
[----:B------:R-:W2:Y:S01]  /*0cf0*/  LDG.E.64 R2, desc[UR16][R12.64] ;  /* 0x000000100c027981 */ /* 0x000ea2000c1e1b00 */
[----:B------:R-:W-:Y:S01]  /*0d00*/  BSSY.RECONVERGENT B0, `(.L_x_15) ;  /* 0x0000043000007945 */ /* 0x000fe20003800200 */
[----:B------:R-:W-:Y:S01]  /*0d10*/  CS2R R10, SRZ ;  /* 0x00000000000a7805 */ /* 0x000fe2000001ff00 */
[----:B--2---:R-:W-:-:S08]  /*0d20*/  DADD R2, -R2, R6 ;  /* 0x0000000002027229 */ /* 0x004fd00000000106 */
[----:B------:R-:W-:-:S14]  /*0d30*/  DSETP.GEU.AND P0, PT, R2, RZ, PT ;  /* 0x000000ff0200722a */ /* 0x000fdc0003f0e000 */
[----:B------:R-:W-:Y:S05]  /*0d40*/  @!P0 BRA `(.L_x_16) ;  /* 0x0000000000f88947 */ /* 0x000fea0003800000 */
[----:B------:R-:W-:Y:S01]  /*0d50*/  IMAD.MOV.U32 R10, RZ, RZ, 0x652b82fe ;  /* 0x652b82feff0a7424 */ /* 0x000fe200078e00ff */
[----:B------:R-:W-:Y:S01]  /*0d60*/  UMOV UR12, 0xfefa39ef ;  /* 0xfefa39ef000c7882 */ /* 0x000fe20000000000 */
[----:B------:R-:W-:Y:S01]  /*0d70*/  IMAD.MOV.U32 R11, RZ, RZ, 0x3ff71547 ;  /* 0x3ff71547ff0b7424 */ /* 0x000fe200078e00ff */
[----:B------:R-:W-:Y:S01]  /*0d80*/  UMOV UR13, 0x3fe62e42 ;  /* 0x3fe62e42000d7882 */ /* 0x000fe20000000000 */
[----:B------:R-:W-:Y:S01]  /*0d90*/  DADD R16, -RZ, -R2 ;  /* 0x00000000ff107229 */ /* 0x000fe20000000902 */
[----:B------:R-:W-:Y:S03]  /*0da0*/  BSSY.RECONVERGENT B1, `(.L_x_17) ;  /* 0x0000037000017945 */ /* 0x000fe60003800200 */
[----:B------:R-:W-:-:S06]  /*0db0*/  DFMA R10, R2, -R10, 6.75539944105574400000e+15 ;  /* 0x43380000020a742b */ /* 0x000fcc000000080a */
[----:B------:R-:W-:Y:S02]  /*0dc0*/  FSETP.GEU.AND P0, PT, |R17|, 4.1917929649353027344, PT ;  /* 0x4086232b1100780b */ /* 0x000fe40003f0e200 */
        /* <DEDUP_REMOVED lines=36> */
[----:B------:R-:W-:Y:S01]  /*1010*/  IMAD R13, R10, 0x100000, R15 ;  /* 0x001000000a0d7824 */ /* 0x000fe200078e020f */
[----:B------:R-:W-:Y:S01]  /*1020*/  MOV R12, R14 ;  /* 0x0000000e000c7202 */ /* 0x000fe20000000f00 */
[----:B------:R-:W-:Y:S06]  /*1030*/  @!P0 BRA `(.L_x_18) ;  /* 0x0000000000348947 */ /* 0x000fec0003800000 */
[----:B------:R-:W-:Y:S01]  /*1040*/  FSETP.GEU.AND P1, PT, |R17|, 4.2275390625, PT ;  /* 0x408748001100780b */ /* 0x000fe20003f2e200 */
[C---:B------:R-:W-:Y:S02]  /*1050*/  DADD R12, -R2.reuse, +INF ;  /* 0x7ff00000020c7429 */ /* 0x040fe40000000100 */
[----:B------:R-:W-:-:S08]  /*1060*/  DSETP.GT.AND P0, PT, R2, RZ, PT ;  /* 0x000000ff0200722a */ /* 0x000fd00003f04000 */
[----:B------:R-:W-:Y:S02]  /*1070*/  FSEL R12, R12, RZ, !P0 ;  /* 0x000000ff0c0c7208 */ /* 0x000fe40004000000 */
[----:B------:R-:W-:Y:S01]  /*1080*/  @!P1 LEA.HI R9, R10, R10, RZ, 0x1 ;  /* 0x0000000a0a099211 */ /* 0x000fe200078f08ff */
[----:B------:R-:W-:Y:S01]  /*1090*/  @!P1 IMAD.MOV.U32 R2, RZ, RZ, R14 ;  /* 0x000000ffff029224 */ /* 0x000fe200078e000e */
[----:B------:R-:W-:Y:S02]  /*10a0*/  FSEL R13, R13, RZ, !P0 ;  /* 0x000000ff0d0d7208 */ /* 0x000fe40004000000 */
[----:B------:R-:W-:-:S05]  /*10b0*/  @!P1 SHF.R.S32.HI R9, RZ, 0x1, R9 ;  /* 0x00000001ff099819 */ /* 0x000fca0000011409 */
[----:B------:R-:W-:Y:S02]  /*10c0*/  @!P1 IMAD.IADD R10, R10, 0x1, -R9 ;  /* 0x000000010a0a9824 */ /* 0x000fe400078e0a09 */
[----:B------:R-:W-:-:S03]  /*10d0*/  @!P1 IMAD R3, R9, 0x100000, R15 ;  /* 0x0010000009039824 */ /* 0x000fc600078e020f */
[----:B------:R-:W-:Y:S01]  /*10e0*/  @!P1 LEA R11, R10, 0x3ff00000, 0x14 ;  /* 0x3ff000000a0b9811 */ /* 0x000fe200078ea0ff */
[----:B------:R-:W-:-:S06]  /*10f0*/  @!P1 IMAD.MOV.U32 R10, RZ, RZ, RZ ;  /* 0x000000ffff0a9224 */ /* 0x000fcc00078e00ff */
[----:B------:R-:W-:-:S11]  /*1100*/  @!P1 DMUL R12, R2, R10 ;  /* 0x0000000a020c9228 */ /* 0x000fd60000000000 */
.L_x_18:
[----:B------:R-:W-:Y:S05]  /*1110*/  BSYNC.RECONVERGENT B1 ;  /* 0x0000000000017941 */ /* 0x000fea0003800200 */
.L_x_17:
[----:B------:R-:W-:-:S11]  /*1120*/  DADD R10, -R12, 1 ;  /* 0x3ff000000c0a7429 */ /* 0x000fd60000000100 */
.L_x_16:
[----:B------:R-:W-:Y:S05]  /*1130*/  BSYNC.RECONVERGENT B0 ;  /* 0x0000000000007941 */ /* 0x000fea0003800200 */
.L_x_15:
[----:B------:R-:W-:-:S11]  /*1140*/  DADD R4, R4, R10 ;  /* 0x0000000004047229 */ /* 0x000fd6000000000a */
.L_x_2:
[----:B------:R-:W-:Y:S05]  /*1150*/  BSYNC.RECONVERGENT B2 ;  /* 0x0000000000027941 */ /* 0x000fea0003800200 */
.L_x_1:
[----:B------:R-:W-:Y:S01]  /*1160*/  IMAD.U32 R12, RZ, RZ, UR8 ;  /* 0x00000008ff0c7e24 */ /* 0x000fe2000f8e00ff */
[----:B------:R-:W0:Y:S01]  /*1170*/  LDCU UR14, c[0x0][0x3b4] ;  /* 0x00007680ff0e77ac */ /* 0x000e220008000800 */
[----:B------:R-:W-:Y:S01]  /*1180*/  IMAD.U32 R13, RZ, RZ, UR9 ;  /* 0x00000009ff0d7e24 */ /* 0x000fe2000f8e00ff */
[----:B------:R-:W1:Y:S04]  /*1190*/  LDCU.64 UR12, c[0x0][0x3b8] ;  /* 0x00007700ff0c77ac */ /* 0x000e680008000a00 */
[----:B-----5:R-:W2:Y:S02]  /*11a0*/  LDG.E.64 R2, desc[UR16][R12.64] ;  /* 0x000000100c027981 */ /* 0x020ea4000c1e1b00 */
[----:B--2---:R-:W-:-:S06]  /*11b0*/  IMAD.WIDE.U32 R2, R8, 0x8, R2 ;  /* 0x0000000808027825 */ /* 0x004fcc00078e0002 */
[----:B------:R-:W2:Y:S01]  /*11c0*/  LDG.E.64 R2, desc[UR16][R2.64] ;  /* 0x0000001002027981 */ /* 0x000ea2000c1e1b00 */
[----:B------:R-:W-:Y:S01]  /*11d0*/  IADD3 R8, PT, PT, R8, 0x1, RZ ;  /* 0x0000000108087810 */ /* 0x000fe20007ffe0ff */
[----:B-1----:R-:W-:-:S03]  /*11e0*/  DADD R6, R6, UR12 ;  /* 0x0000000c06067e29 */ /* 0x002fc60008000000 */
[----:B0-----:R-:W-:Y:S01]  /*11f0*/  ISETP.NE.AND P0, PT, R8, UR14, PT ;  /* 0x0000000e08007c0c */ /* 0x001fe2000bf05270 */
[----:B--2---:R-:W-:-:S05]  /*1200*/  IMAD.WIDE R10, R0, 0x8, R2 ;  /* 0x00000008000a7825 */ /* 0x004fca00078e0202 */
[----:B------:R0:W-:Y:S07]  /*1210*/  STG.E.64 desc[UR16][R10.64], R4 ;  /* 0x000000040a007986 */ /* 0x0001ee000c101b10 */
[----:B------:R-:W-:Y:S05]  /*1220*/  @P0 BRA `(.L_x_19) ;  /* 0xffffffec00fc0947 */ /* 0x000fea000383ffff */
[----:B------:R-:W-:Y:S02]  /*1230*/  IMAD.U32 R3, RZ, RZ, UR7 ;  /* 0x00000007ff037e24 */ /* 0x000fe4000f8e00ff */
[----:B------:R-:W-:-:S05]  /*1240*/  IMAD.U32 R2, RZ, RZ, UR6 ;  /* 0x00000006ff027e24 */ /* 0x000fca000f8e00ff */
[----:B------:R-:W2:Y:S01]  /*1250*/  LDG.E R3, desc[UR16][R2.64] ;  /* 0x0000001002037981 */ /* 0x000ea2000c1e1900 */
[----:B------:R-:W-:-:S05]  /*1260*/  VIADD R0, R0, UR5 ;  /* 0x0000000500007c36 */ /* 0x000fca0008000000 */
[----:B--2---:R-:W-:-:S13]  /*1270*/  ISETP.GE.AND P0, PT, R0, R3, PT ;  /* 0x000000030000720c */ /* 0x004fda0003f06270 */
[----:B------:R-:W-:Y:S05]  /*1280*/  @!P0 BRA `(.L_x_20) ;  /* 0xffffffec00dc8947 */ /* 0x000fea000383ffff */
[----:B------:R-:W-:Y:S05]  /*1290*/  EXIT ;  /* 0x000000000000794d */ /* 0x000fea0003800000 */
.L_x_0:
[----:B------:R-:W0:Y:S01]  /*12a0*/  LDCU.64 UR10, c[0x0][0x388] ;  /* 0x00007100ff0a77ac */ /* 0x000e220008000a00 */
[----:B------:R-:W-:Y:S01]  /*12b0*/  ISETP.GT.AND P0, PT, R4, RZ, P0 ;  /* 0x000000ff0400720c */ /* 0x000fe20000704270 */
[----:B------:R-:W-:Y:S02]  /*12c0*/  UIMAD.WIDE.U32 UR6, UR4, 0x8, UR14 ;  /* 0x00000008040678a5 */ /* 0x000fe4000f8e000e */
[----:B------:R-:W-:Y:S02]  /*12d0*/  UIADD3 UR14, UPT, UPT, UR4, -0x1, URZ ;  /* 0xffffffff040e7890 */ /* 0x000fe4000fffe0ff */
[----:B------:R-:W-:Y:S02]  /*12e0*/  UIMAD.WIDE.U32 UR8, UR4, 0x8, UR12 ;  /* 0x00000008040878a5 */ /* 0x000fe4000f8e000c */
[----:B0-----:R-:W-:-:S12]  /*12f0*/  UIMAD.WIDE.U32 UR10, UR14, 0x8, UR10 ;  /* 0x000000080e0a78a5 */ /* 0x001fd8000f8e000a */
.L_x_99:
[----:B------:R-:W-:Y:S05]  /*1300*/  @P0 BRA `(.L_x_21) ;  /* 0x0000002800180947 */ /* 0x000fea0003800000 */
[----:B------:R-:W-:Y:S01]  /*1310*/  IMAD.MOV.U32 R2, RZ, RZ, RZ ;  /* 0x000000ffff027224 */ /* 0x000fe200078e00ff */
[----:B------:R-:W-:-:S07]  /*1320*/  CS2R R6, SRZ ;  /* 0x0000000000067805 */ /* 0x000fce000001ff00 */
.L_x_54:
[----:B------:R-:W0:Y:S08]  /*1330*/  LDC R3, c[0x0][0x3c0] ;  /* 0x0000f000ff037b82 */ /* 0x000e300000000800 */
[----:B------:R-:W0:Y:S08]  /*1340*/  LDC.64 R4, c[0x0][0x398] ;  /* 0x0000e600ff047b82 */ /* 0x000e300000000a00 */
[----:B------:R-:W1:Y:S01]  /*1350*/  LDC.64 R8, c[0x0][0x390] ;  /* 0x0000e400ff087b82 */ /* 0x000e620000000a00 */
[----:B0-----:R-:W-:-:S05]  /*1360*/  IMAD.WIDE R14, R3, 0x8, R4 ;  /* 0x00000008030e7825 */ /* 0x001fca00078e0204 */
[----:B------:R-:W2:Y:S02]  /*1370*/  LDG.E.64 R4, desc[UR16][R14.64] ;  /* 0x000000100e047981 */ /* 0x000ea4000c1e1b00 */
[----:B--2---:R-:W-:-:S05]  /*1380*/  IMAD.WIDE R4, R0, 0x4, R4 ;  /* 0x0000000400047825 */ /* 0x004fca00078e0204 */
[----:B------:R-:W2:Y:S01]  /*1390*/  LDG.E R12, desc[UR16][R4.64] ;  /* 0x00000010040c7981 */ /* 0x000ea2000c1e1900 */
[----:B------:R-:W-:Y:S01]  /*13a0*/  BSSY.RECONVERGENT B2, `(.L_x_22) ;  /* 0x00000f0000027945 */ /* 0x000fe20003800200 */
[----:B------:R-:W-:Y:S02]  /*13b0*/  CS2R R10, SRZ ;  /* 0x00000000000a7805 */ /* 0x000fe4000001ff00 */
[----:B--2---:R-:W-:-:S13]  /*13c0*/  ISETP.GE.AND P1, PT, R12, 0x1, PT ;  /* 0x000000010c00780c */ /* 0x004fda0003f26270 */
[----:B-1----:R-:W-:Y:S05]  /*13d0*/  @!P1 BRA `(.L_x_23) ;  /* 0x0000000c00b09947 */ /* 0x002fea0003800000 */
[----:B------:R-:W-:-:S05]  /*13e0*/  IMAD.WIDE R14, R3, 0x8, R8 ;  /* 0x00000008030e7825 */ /* 0x000fca00078e0208 */
        /* <DEDUP_REMOVED lines=8> */
[----:B-----5:R-:W-:Y:S01]  /*1470*/  IADD3 R8, P1, PT, R4, 0x8, RZ ;  /* 0x0000000804087810 */ /* 0x020fe20007f3e0ff */
[----:B------:R-:W-:Y:S01]  /*1480*/  BSSY.RECONVERGENT B0, `(.L_x_26) ;  /* 0x0000094000007945 */ /* 0x000fe20003800200 */
[----:B------:R-:W-:Y:S02]  /*1490*/  LOP3.LUT R13, R12, 0x7ffffffe, RZ, 0xc0, !PT ;  /* 0x7ffffffe0c0d7812 */ /* 0x000fe400078ec0ff */
[----:B------:R-:W-:Y:S01]  /*14a0*/  CS2R R10, SRZ ;  /* 0x00000000000a7805 */ /* 0x000fe2000001ff00 */
[----:B------:R-:W-:Y:S02]  /*14b0*/  IMAD.X R9, RZ, RZ, R5, P1 ;  /* 0x000000ffff097224 */ /* 0x000fe400008e0605 */
[----:B------:R-:W-:-:S07]  /*14c0*/  IMAD.MOV R13, RZ, RZ, -R13 ;  /* 0x000000ffff0d7224 */ /* 0x000fce00078e0a0d */
.L_x_35:
[----:B------:R-:W2:Y:S01]  /*14d0*/  LDG.E.64 R16, desc[UR16][R8.64+-0x8] ;  /* 0xfffff81008107981 */ /* 0x000ea2000c1e1b00 */
[----:B------:R-:W-:Y:S01]  /*14e0*/  IADD3 R13, PT, PT, R13, 0x2, RZ ;  /* 0x000000020d0d7810 */ /* 0x000fe20007ffe0ff */
[----:B------:R-:W-:Y:S01]  /*14f0*/  BSSY.RECONVERGENT B3, `(.L_x_27) ;  /* 0x0000043000037945 */ /* 0x000fe20003800200 */
[----:B------:R-:W-:Y:S02]  /*1500*/  CS2R R18, SRZ ;  /* 0x0000000000127805 */ /* 0x000fe4000001ff00 */
[----:B------:R-:W-:Y:S01]  /*1510*/  ISETP.NE.AND P1, PT, R13, RZ, PT ;  /* 0x000000ff0d00720c */ /* 0x000fe20003f25270 */
        /* <DEDUP_REMOVED lines=47> */
[----:B------:R-:W-:Y:S01]  /*1810*/  IMAD R19, R14, 0x100000, R23 ;  /* 0x001000000e137824 */ /* 0x000fe200078e0217 */
[----:B------:R-:W-:-:S06]  /*1820*/  MOV R18, R22 ;  /* 0x0000001600127202 */ /* 0x000fcc0000000f00 */
        /* <DEDUP_REMOVED lines=13> */
.L_x_30:
[----:B------:R-:W-:Y:S05]  /*1900*/  BSYNC.RECONVERGENT B4 ;  /* 0x0000000000047941 */ /* 0x000fea0003800200 */
.L_x_29:
[----:B------:R-:W-:-:S11]  /*1910*/  DADD R18, -R18, 1 ;  /* 0x3ff0000012127429 */ /* 0x000fd60000000100 */
.L_x_28:
[----:B------:R-:W-:Y:S05]  /*1920*/  BSYNC.RECONVERGENT B3 ;  /* 0x0000000000037941 */ /* 0x000fea0003800200 */
.L_x_27:
        /* <DEDUP_REMOVED lines=19> */
[----:B------:R-:W-:Y:S01]  /*1a60*/  MOV R20, 0xfca213ea ;  /* 0xfca213ea00147802 */ /* 0x000fe20000000f00 */
[----:B------:R-:W-:Y:S01]  /*1a70*/  IMAD.MOV.U32 R21, RZ, RZ, 0x3e928af3 ;  /* 0x3e928af3ff157424 */ /* 0x000fe200078e00ff */
        /* <DEDUP_REMOVED lines=45> */
.L_x_34:
[----:B------:R-:W-:Y:S05]  /*1d50*/  BSYNC.RECONVERGENT B4 ;  /* 0x0000000000047941 */ /* 0x000fea0003800200 */
.L_x_33:
[----:B------:R-:W-:-:S11]  /*1d60*/  DADD R10, -R18, 1 ;  /* 0x3ff00000120a7429 */ /* 0x000fd60000000100 */
.L_x_32:
[----:B------:R-:W-:Y:S05]  /*1d70*/  BSYNC.RECONVERGENT B3 ;  /* 0x0000000000037941 */ /* 0x000fea0003800200 */
.L_x_31:
[----:B------:R-:W-:Y:S01]  /*1d80*/  IADD3 R8, P2, PT, R8, 0x10, RZ ;  /* 0x0000001008087810 */ /* 0x000fe20007f5e0ff */
[----:B------:R-:W-:-:S04]  /*1d90*/  DADD R10, R16, R10 ;  /* 0x00000000100a7229 */ /* 0x000fc8000000000a */
[----:B------:R-:W-:Y:S01]  /*1da0*/  IMAD.X R9, RZ, RZ, R9, P2 ;  /* 0x000000ffff097224 */ /* 0x000fe200010e0609 */
[----:B------:R-:W-:Y:S07]  /*1db0*/  @P1 BRA `(.L_x_35) ;  /* 0xfffffff400c41947 */ /* 0x000fee000383ffff */
[----:B------:R-:W-:Y:S05]  /*1dc0*/  BSYNC.RECONVERGENT B0 ;  /* 0x0000000000007941 */ /* 0x000fea0003800200 */
.L_x_26:
[----:B------:R-:W-:Y:S01]  /*1dd0*/  LOP3.LUT R8, R12, 0x7ffffffe, RZ, 0xc0, !PT ;  /* 0x7ffffffe0c087812 */ /* 0x000fe200078ec0ff */
[----:B------:R-:W-:-:S07]  /*1de0*/  IMAD.MOV.U32 R9, RZ, RZ, RZ ;  /* 0x000000ffff097224 */ /* 0x000fce00078e00ff */
.L_x_25:
[----:B------:R-:W-:Y:S05]  /*1df0*/  BSYNC.RECONVERGENT B1 ;  /* 0x0000000000017941 */ /* 0x000fea0003800200 */
.L_x_24:
        /* <DEDUP_REMOVED lines=70> */
.L_x_39:
[----:B------:R-:W-:Y:S05]  /*2260*/  BSYNC.RECONVERGENT B1 ;  /* 0x0000000000017941 */ /* 0x000fea0003800200 */
.L_x_38:
[----:B------:R-:W-:-:S11]  /*2270*/  DADD R8, -R14, 1 ;  /* 0x3ff000000e087429 */ /* 0x000fd60000000100 */
.L_x_37:
[----:B------:R-:W-:Y:S05]  /*2280*/  BSYNC.RECONVERGENT B0 ;  /* 0x0000000000007941 */ /* 0x000fea0003800200 */
.L_x_36:
[----:B------:R-:W-:-:S11]  /*2290*/  DADD R10, R10, R8 ;  /* 0x000000000a0a7229 */ /* 0x000fd60000000008 */
.L_x_23:
[----:B------:R-:W-:Y:S05]  /*22a0*/  BSYNC.RECONVERGENT B2 ;  /* 0x0000000000027941 */ /* 0x000fea0003800200 */
.L_x_22:
[----:B------:R-:W0:Y:S02]  /*22b0*/  LDC.64 R8, c[0x0][0x380] ;  /* 0x0000e000ff087b82 */ /* 0x000e240000000a00 */
[----:B0-----:R-:W-:-:S05]  /*22c0*/  IMAD.WIDE R18, R3, 0x8, R8 ;  /* 0x0000000803127825 */ /* 0x001fca00078e0208 */
[----:B-----5:R-:W2:Y:S02]  /*22d0*/  LDG.E.64 R4, desc[UR16][R18.64] ;  /* 0x0000001012047981 */ /* 0x020ea4000c1e1b00 */
[----:B--2---:R-:W-:-:S06]  /*22e0*/  IMAD.WIDE.U32 R12, R2, 0x8, R4 ;  /* 0x00000008020c7825 */ /* 0x004fcc00078e0004 */
[----:B------:R-:W2:Y:S01]  /*22f0*/  LDG.E.64 R12, desc[UR16][R12.64] ;  /* 0x000000100c0c7981 */ /* 0x000ea2000c1e1b00 */
[----:B------:R-:W-:Y:S01]  /*2300*/  MOV R20, UR6 ;  /* 0x0000000600147c02 */ /* 0x000fe20008000f00 */
[----:B------:R-:W-:Y:S02]  /*2310*/  IMAD.U32 R21, RZ, RZ, UR7 ;  /* 0x00000007ff157e24 */ /* 0x000fe4000f8e00ff */
[----:B--2---:R-:W-:-:S05]  /*2320*/  IMAD.WIDE R16, R0, 0x8, R12 ;  /* 0x0000000800107825 */ /* 0x004fca00078e020c */
[----:B------:R0:W-:Y:S04]  /*2330*/  STG.E.64 desc[UR16][R16.64], R10 ;  /* 0x0000000a10007986 */ /* 0x0001e8000c101b10 */
[----:B------:R-:W2:Y:S02]  /*2340*/  LDG.E.64 R4, desc[UR16][R20.64] ;  /* 0x0000001014047981 */ /* 0x000ea4000c1e1b00 */
[----:B--2---:R-:W-:-:S06]  /*2350*/  IMAD.WIDE R4, R0, 0x4, R4 ;  /* 0x0000000400047825 */ /* 0x004fcc00078e0204 */
[----:B------:R-:W2:Y:S01]  /*2360*/  LDG.E R4, desc[UR16][R4.64] ;  /* 0x0000001004047981 */ /* 0x000ea2000c1e1900 */
[----:B------:R-:W-:Y:S01]  /*2370*/  BSSY.RECONVERGENT B0, `(.L_x_40) ;  /* 0x00000c2000007945 */ /* 0x000fe20003800200 */
[----:B------:R-:W-:Y:S02]  /*2380*/  CS2R R14, SRZ ;  /* 0x00000000000e7805 */ /* 0x000fe4000001ff00 */
[----:B--2---:R-:W-:-:S13]  /*2390*/  ISETP.GE.AND P1, PT, R4, 0x1, PT ;  /* 0x000000010400780c */ /* 0x004fda0003f26270 */
[----:B0-----:R-:W-:Y:S05]  /*23a0*/  @!P1 BRA `(.L_x_41) ;  /* 0x0000000800f89947 */ /* 0x001fea0003800000 */
[----:B------:R-:W-:Y:S02]  /*23b0*/  IMAD.U32 R12, RZ, RZ, UR8 ;  /* 0x00000008ff0c7e24 */ /* 0x000fe4000f8e00ff */
[----:B------:R-:W-:-:S05]  /*23c0*/  IMAD.U32 R13, RZ, RZ, UR9 ;  /* 0x00000009ff0d7e24 */ /* 0x000fca000f8e00ff */
[----:B------:R-:W2:Y:S01]  /*23d0*/  LDG.E.64 R10, desc[UR16][R12.64] ;  /* 0x000000100c0a7981 */ /* 0x000ea2000c1e1b00 */
[----:B------:R-:W-:Y:S01]  /*23e0*/  ISETP.GE.U32.AND P1, PT, R4, 0x10, PT ;  /* 0x000000100400780c */ /* 0x000fe20003f26070 */
[----:B--2---:R-:W-:-:S06]  /*23f0*/  IMAD.WIDE R10, R0, 0x8, R10 ;  /* 0x00000008000a7825 */ /* 0x004fcc00078e020a */
[----:B------:R-:W5:Y:S01]  /*2400*/  LDG.E.64 R10, desc[UR16][R10.64] ;  /* 0x000000100a0a7981 */ /* 0x000f62000c1e1b00 */
[----:B------:R-:W-:Y:S01]  /*2410*/  BSSY.RECONVERGENT B1, `(.L_x_42) ;  /* 0x0000055000017945 */ /* 0x000fe20003800200 */
[----:B------:R-:W-:Y:S01]  /*2420*/  IMAD.MOV.U32 R5, RZ, RZ, RZ ;  /* 0x000000ffff057224 */ /* 0x000fe200078e00ff */
[----:B------:R-:W-:-:S03]  /*2430*/  CS2R R14, SRZ ;  /* 0x00000000000e7805 */ /* 0x000fc6000001ff00 */
[----:B------:R-:W-:Y:S05]  /*2440*/  @!P1 BRA `(.L_x_43) ;  /* 0x0000000400449947 */ /* 0x000fea0003800000 */
[----:B------:R-:W-:Y:S01]  /*2450*/  LOP3.LUT R5, R4, 0x7ffffff0, RZ, 0xc0, !PT ;  /* 0x7ffffff004057812 */ /* 0x000fe200078ec0ff */
[----:B------:R-:W-:Y:S01]  /*2460*/  IMAD.MOV.U32 R26, RZ, RZ, RZ ;  /* 0x000000ffff1a7224 */ /* 0x000fe200078e00ff */
[----:B------:R-:W-:-:S07]  /*2470*/  CS2R R14, SRZ ;  /* 0x00000000000e7805 */ /* 0x000fce000001ff00 */
.L_x_44:
[----:B-----5:R-:W-:-:S05]  /*2480*/  IMAD.WIDE.U32 R12, R26, 0x8, R10 ;  /* 0x000000081a0c7825 */ /* 0x020fca00078e000a */
[----:B------:R-:W2:Y:S04]  /*2490*/  LDG.E.64 R20, desc[UR16][R12.64] ;  /* 0x000000100c147981 */ /* 0x000ea8000c1e1b00 */
[----:B------:R-:W3:Y:S04]  /*24a0*/  LDG.E.64 R16, desc[UR16][R12.64+0x8] ;  /* 0x000008100c107981 */ /* 0x000ee8000c1e1b00 */
[----:B------:R-:W4:Y:S04]  /*24b0*/  LDG.E.64 R24, desc[UR16][R12.64+0x10] ;  /* 0x000010100c187981 */ /* 0x000f28000c1e1b00 */
[----:B------:R-:W4:Y:S04]  /*24c0*/  LDG.E.64 R22, desc[UR16][R12.64+0x18] ;  /* 0x000018100c167981 */ /* 0x000f28000c1e1b00 */
[----:B------:R-:W4:Y:S04]  /*24d0*/  LDG.E.64 R18, desc[UR16][R12.64+0x20] ;  /* 0x000020100c127981 */ /* 0x000f28000c1e1b00 */
[----:B------:R-:W4:Y:S01]  /*24e0*/  LDG.E.64 R28, desc[UR16][R12.64+0x78] ;  /* 0x000078100c1c7981 */ /* 0x000f22000c1e1b00 */
[----:B--2---:R-:W-:Y:S01]  /*24f0*/  DSETP.GEU.AND P1, PT, R6, R20, PT ;  /* 0x000000140600722a */ /* 0x004fe20003f2e000 */
[----:B------:R-:W-:-:S05]  /*2500*/  MOV R20, RZ ;  /* 0x000000ff00147202 */ /* 0x000fca0000000f00 */
[----:B------:R-:W-:Y:S01]  /*2510*/  FSEL R21, RZ, -1.9375, !P1 ;  /* 0xbff80000ff157808 */ /* 0x000fe20004800000 */
[----:B---3--:R-:W-:Y:S01]  /*2520*/  DSETP.GEU.AND P1, PT, R6, R16, PT ;  /* 0x000000100600722a */ /* 0x008fe20003f2e000 */
[----:B------:R-:W2:Y:S04]  /*2530*/  LDG.E.64 R16, desc[UR16][R12.64+0x28] ;  /* 0x000028100c107981 */ /* 0x000ea8000c1e1b00 */
[----:B------:R-:W-:Y:S01]  /*2540*/  DADD R20, R14, R20 ;  /* 0x000000000e147229 */ /* 0x000fe20000000014 */
[----:B------:R-:W-:Y:S01]  /*2550*/  FSEL R15, RZ, -1.9375, !P1 ;  /* 0xbff80000ff0f7808 */ /* 0x000fe20004800000 */
[----:B------:R-:W-:Y:S01]  /*2560*/  IMAD.MOV.U32 R14, RZ, RZ, RZ ;  /* 0x000000ffff0e7224 */ /* 0x000fe200078e00ff */
[----:B----4-:R-:W-:-:S05]  /*2570*/  DSETP.GEU.AND P1, PT, R6, R24, PT ;  /* 0x000000180600722a */ /* 0x010fca0003f2e000 */
[----:B------:R-:W-:Y:S02]  /*2580*/  DADD R24, R20, R14 ;  /* 0x0000000014187229 */ /* 0x000fe4000000000e */
[----:B------:R-:W3:Y:S01]  /*2590*/  LDG.E.64 R20, desc[UR16][R12.64+0x30] ;  /* 0x000030100c147981 */ /* 0x000ee2000c1e1b00 */
[----:B------:R-:W-:Y:S01]  /*25a0*/  FSEL R15, RZ, -1.9375, !P1 ;  /* 0xbff80000ff0f7808 */ /* 0x000fe20004800000 */
[----:B------:R-:W-:-:S05]  /*25b0*/  DSETP.GEU.AND P1, PT, R6, R22, PT ;  /* 0x000000160600722a */ /* 0x000fca0003f2e000 */
[----:B------:R-:W-:Y:S01]  /*25c0*/  DADD R22, R24, R14 ;  /* 0x0000000018167229 */ /* 0x000fe2000000000e */
[----:B------:R-:W4:Y:S01]  /*25d0*/  LDG.E.64 R14, desc[UR16][R12.64+0x38] ;  /* 0x000038100c0e7981 */ /* 0x000f22000c1e1b00 */
[----:B------:R-:W-:Y:S01]  /*25e0*/  FSEL R25, RZ, -1.9375, !P1 ;  /* 0xbff80000ff197808 */ /* 0x000fe20004800000 */
[----:B------:R-:W-:-:S06]  /*25f0*/  IMAD.MOV.U32 R24, RZ, RZ, RZ ;  /* 0x000000ffff187224 */ /* 0x000fcc00078e00ff */
[----:B------:R-:W-:Y:S01]  /*2600*/  DADD R24, R22, R24 ;  /* 0x0000000016187229 */ /* 0x000fe20000000018 */
[----:B------:R-:W4:Y:S01]  /*2610*/  LDG.E.64 R22, desc[UR16][R12.64+0x40] ;  /* 0x000040100c167981 */ /* 0x000f22000c1e1b00 */
[----:B------:R-:W-:-:S03]  /*2620*/  DSETP.GEU.AND P1, PT, R6, R18, PT ;  /* 0x000000120600722a */ /* 0x000fc60003f2e000 */
[----:B------:R-:W4:Y:S01]  /*2630*/  LDG.E.64 R18, desc[UR16][R12.64+0x48] ;  /* 0x000048100c127981 */ /* 0x000f22000c1e1b00 */
[----:B--2---:R-:W-:Y:S02]  /*2640*/  DSETP.GEU.AND P2, PT, R6, R16, PT ;  /* 0x000000100600722a */ /* 0x004fe40003f4e000 */
[----:B------:R-:W-:Y:S01]  /*2650*/  FSEL R17, RZ, -1.9375, !P1 ;  /* 0xbff80000ff117808 */ /* 0x000fe20004800000 */
[----:B------:R-:W-:-:S06]  /*2660*/  IMAD.MOV.U32 R16, RZ, RZ, RZ ;  /* 0x000000ffff107224 */ /* 0x000fcc00078e00ff */
[----:B------:R-:W-:Y:S01]  /*2670*/  DADD R24, R24, R16 ;  /* 0x0000000018187229 */ /* 0x000fe20000000010 */
[----:B------:R-:W-:Y:S01]  /*2680*/  FSEL R17, RZ, -1.9375, !P2 ;  /* 0xbff80000ff117808 */ /* 0x000fe20005000000 */
[----:B---3--:R-:W-:-:S06]  /*2690*/  DSETP.GEU.AND P1, PT, R6, R20, PT ;  /* 0x000000140600722a */ /* 0x008fcc0003f2e000 */
[----:B------:R-:W-:Y:S01]  /*26a0*/  DADD R20, R24, R16 ;  /* 0x0000000018147229 */ /* 0x000fe20000000010 */
[----:B------:R-:W2:Y:S01]  /*26b0*/  LDG.E.64 R16, desc[UR16][R12.64+0x50] ;  /* 0x000050100c107981 */ /* 0x000ea2000c1e1b00 */
[----:B------:R-:W-:Y:S01]  /*26c0*/  FSEL R25, RZ, -1.9375, !P1 ;  /* 0xbff80000ff197808 */ /* 0x000fe20004800000 */
[----:B------:R-:W-:Y:S01]  /*26d0*/  IMAD.MOV.U32 R24, RZ, RZ, RZ ;  /* 0x000000ffff187224 */ /* 0x000fe200078e00ff */
[----:B----4-:R-:W-:Y:S01]  /*26e0*/  DSETP.GEU.AND P1, PT, R6, R14, PT ;  /* 0x0000000e0600722a */ /* 0x010fe20003f2e000 */
[----:B------:R-:W3:Y:S04]  /*26f0*/  LDG.E.64 R14, desc[UR16][R12.64+0x58] ;  /* 0x000058100c0e7981 */ /* 0x000ee8000c1e1b00 */
[----:B------:R-:W-:Y:S01]  /*2700*/  DADD R24, R20, R24 ;  /* 0x0000000014187229 */ /* 0x000fe20000000018 */
[----:B------:R-:W-:Y:S01]  /*2710*/  FSEL R21, RZ, -1.9375, !P1 ;  /* 0xbff80000ff157808 */ /* 0x000fe20004800000 */
[----:B------:R-:W-:Y:S01]  /*2720*/  IMAD.MOV.U32 R20, RZ, RZ, RZ ;  /* 0x000000ffff147224 */ /* 0x000fe200078e00ff */
[----:B------:R-:W-:Y:S01]  /*2730*/  DSETP.GEU.AND P1, PT, R6, R22, PT ;  /* 0x000000160600722a */ /* 0x000fe20003f2e000 */
[----:B------:R-:W4:Y:S04]  /*2740*/  LDG.E.64 R22, desc[UR16][R12.64+0x60] ;  /* 0x000060100c167981 */ /* 0x000f28000c1e1b00 */
[----:B------:R-:W-:Y:S01]  /*2750*/  DADD R20, R24, R20 ;  /* 0x0000000018147229 */ /* 0x000fe20000000014 */
[----:B------:R-:W-:-:S02]  /*2760*/  MOV R24, RZ ;  /* 0x000000ff00187202 */ /* 0x000fc40000000f00 */
[----:B------:R-:W-:-:S06]  /*2770*/  FSEL R25, RZ, -1.9375, !P1 ;  /* 0xbff80000ff197808 */ /* 0x000fcc0004800000 */
[----:B------:R-:W-:Y:S01]  /*2780*/  DADD R24, R20, R24 ;  /* 0x0000000014187229 */ /* 0x000fe20000000018 */
[----:B------:R-:W4:Y:S01]  /*2790*/  LDG.E.64 R20, desc[UR16][R12.64+0x68] ;  /* 0x000068100c147981 */ /* 0x000f22000c1e1b00 */
[----:B------:R-:W-:-:S03]  /*27a0*/  DSETP.GEU.AND P1, PT, R6, R18, PT ;  /* 0x000000120600722a */ /* 0x000fc60003f2e000 */
[----:B------:R0:W4:Y:S02]  /*27b0*/  LDG.E.64 R18, desc[UR16][R12.64+0x70] ;  /* 0x000070100c127981 */ /* 0x000124000c1e1b00 */
[----:B0-----:R-:W-:Y:S02]  /*27c0*/  IMAD.MOV.U32 R12, RZ, RZ, RZ ;  /* 0x000000ffff0c7224 */ /* 0x001fe400078e00ff */
[----:B------:R-:W-:Y:S01]  /*27d0*/  VIADD R26, R26, 0x10 ;  /* 0x000000101a1a7836 */ /* 0x000fe20000000000 */
[----:B--2---:R-:W-:Y:S01]  /*27e0*/  DSETP.GEU.AND P2, PT, R6, R16, PT ;  /* 0x000000100600722a */ /* 0x004fe20003f4e000 */
[----:B------:R-:W-:Y:S01]  /*27f0*/  FSEL R17, RZ, -1.9375, !P1 ;  /* 0xbff80000ff117808 */ /* 0x000fe20004800000 */
[----:B------:R-:W-:-:S06]  /*2800*/  IMAD.MOV.U32 R16, RZ, RZ, RZ ;  /* 0x000000ffff107224 */ /* 0x000fcc00078e00ff */
[----:B------:R-:W-:Y:S01]  /*2810*/  DADD R24, R24, R16 ;  /* 0x0000000018187229 */ /* 0x000fe20000000010 */
[----:B------:R-:W-:Y:S01]  /*2820*/  FSEL R17, RZ, -1.9375, !P2 ;  /* 0xbff80000ff117808 */ /* 0x000fe20005000000 */
[----:B---3--:R-:W-:Y:S01]  /*2830*/  DSETP.GEU.AND P1, PT, R6, R14, PT ;  /* 0x0000000e0600722a */ /* 0x008fe20003f2e000 */
[----:B------:R-:W-:-:S05]  /*2840*/  IMAD.MOV.U32 R14, RZ, RZ, RZ ;  /* 0x000000ffff0e7224 */ /* 0x000fca00078e00ff */
[----:B------:R-:W-:Y:S01]  /*2850*/  DADD R24, R24, R16 ;  /* 0x0000000018187229 */ /* 0x000fe20000000010 */
[----:B------:R-:W-:Y:S01]  /*2860*/  FSEL R15, RZ, -1.9375, !P1 ;  /* 0xbff80000ff0f7808 */ /* 0x000fe20004800000 */
[----:B----4-:R-:W-:-:S06]  /*2870*/  DSETP.GEU.AND P1, PT, R6, R22, PT ;  /* 0x000000160600722a */ /* 0x010fcc0003f2e000 */
[----:B------:R-:W-:Y:S01]  /*2880*/  DADD R24, R24, R14 ;  /* 0x0000000018187229 */ /* 0x000fe2000000000e */
[----:B------:R-:W-:Y:S01]  /*2890*/  FSEL R13, RZ, -1.9375, !P1 ;  /* 0xbff80000ff0d7808 */ /* 0x000fe20004800000 */
[----:B------:R-:W-:-:S06]  /*28a0*/  DSETP.GEU.AND P1, PT, R6, R20, PT ;  /* 0x000000140600722a */ /* 0x000fcc0003f2e000 */
[----:B------:R-:W-:Y:S01]  /*28b0*/  DADD R24, R24, R12 ;  /* 0x0000000018187229 */ /* 0x000fe2000000000c */
[----:B------:R-:W-:Y:S01]  /*28c0*/  FSEL R13, RZ, -1.9375, !P1 ;  /* 0xbff80000ff0d7808 */ /* 0x000fe20004800000 */
[----:B------:R-:W-:-:S06]  /*28d0*/  DSETP.GEU.AND P1, PT, R6, R18, PT ;  /* 0x000000120600722a */ /* 0x000fcc0003f2e000 */
[----:B------:R-:W-:Y:S01]  /*28e0*/  DADD R24, R24, R12 ;  /* 0x0000000018187229 */ /* 0x000fe2000000000c */
[----:B------:R-:W-:Y:S01]  /*28f0*/  FSEL R13, RZ, -1.9375, !P1 ;  /* 0xbff80000ff0d7808 */ /* 0x000fe20004800000 */
[----:B------:R-:W-:-:S06]  /*2900*/  DSETP.GEU.AND P1, PT, R6, R28, PT ;  /* 0x0000001c0600722a */ /* 0x000fcc0003f2e000 */
[----:B------:R-:W-:Y:S02]  /*2910*/  FSEL R15, RZ, -1.9375, !P1 ;  /* 0xbff80000ff0f7808 */ /* 0x000fe40004800000 */
[----:B------:R-:W-:Y:S01]  /*2920*/  ISETP.NE.AND P1, PT, R26, R5, PT ;  /* 0x000000051a00720c */ /* 0x000fe20003f25270 */
[----:B------:R-:W-:-:S08]  /*2930*/  DADD R24, R24, R12 ;  /* 0x0000000018187229 */ /* 0x000fd0000000000c */
[----:B------:R-:W-:-:S04]  /*2940*/  DADD R14, R24, R14 ;  /* 0x00000000180e7229 */ /* 0x000fc8000000000e */
[----:B------:R-:W-:Y:S07]  /*2950*/  @P1 BRA `(.L_x_44) ;  /* 0xfffffff800c81947 */ /* 0x000fee000383ffff */
.L_x_43:
[----:B------:R-:W-:Y:S05]  /*2960*/  BSYNC.RECONVERGENT B1 ;  /* 0x0000000000017941 */ /* 0x000fea0003800200 */
.L_x_42:
[----:B------:R-:W-:-:S04]  /*2970*/  LOP3.LUT R12, R4, 0xf, RZ, 0xc0, !PT ;  /* 0x0000000f040c7812 */ /* 0x000fc800078ec0ff */
[----:B------:R-:W-:-:S13]  /*2980*/  ISETP.NE.AND P1, PT, R12, RZ, PT ;  /* 0x000000ff0c00720c */ /* 0x000fda0003f25270 */
[----:B------:R-:W-:Y:S05]  /*2990*/  @!P1 BRA `(.L_x_41) ;  /* 0x00000004007c9947 */ /* 0x000fea0003800000 */
[----:B------:R-:W-:Y:S01]  /*29a0*/  ISETP.GE.U32.AND P2, PT, R12, 0x8, PT ;  /* 0x000000080c00780c */ /* 0x000fe20003f46070 */
[----:B------:R-:W-:Y:S01]  /*29b0*/  BSSY.RECONVERGENT B1, `(.L_x_45) ;  /* 0x000002d000017945 */ /* 0x000fe20003800200 */
[----:B------:R-:W-:-:S04]  /*29c0*/  LOP3.LUT R26, R4, 0x7, RZ, 0xc0, !PT ;  /* 0x00000007041a7812 */ /* 0x000fc800078ec0ff */
[----:B------:R-:W-:-:S07]  /*29d0*/  ISETP.NE.AND P1, PT, R26, RZ, PT ;  /* 0x000000ff1a00720c */ /* 0x000fce0003f25270 */
[----:B------:R-:W-:Y:S06]  /*29e0*/  @!P2 BRA `(.L_x_46) ;  /* 0x0000000000a4a947 */ /* 0x000fec0003800000 */
[----:B-----5:R-:W-:-:S05]  /*29f0*/  IMAD.WIDE.U32 R28, R5, 0x8, R10 ;  /* 0x00000008051c7825 */ /* 0x020fca00078e000a */
[----:B------:R-:W2:Y:S04]  /*2a00*/  LDG.E.64 R16, desc[UR16][R28.64] ;  /* 0x000000101c107981 */ /* 0x000ea8000c1e1b00 */
[----:B------:R-:W3:Y:S04]  /*2a10*/  LDG.E.64 R12, desc[UR16][R28.64+0x8] ;  /* 0x000008101c0c7981 */ /* 0x000ee8000c1e1b00 */
[----:B------:R-:W4:Y:S04]  /*2a20*/  LDG.E.64 R24, desc[UR16][R28.64+0x10] ;  /* 0x000010101c187981 */ /* 0x000f28000c1e1b00 */
[----:B------:R-:W4:Y:S04]  /*2a30*/  LDG.E.64 R20, desc[UR16][R28.64+0x18] ;  /* 0x000018101c147981 */ /* 0x000f28000c1e1b00 */
[----:B------:R-:W4:Y:S01]  /*2a40*/  LDG.E.64 R18, desc[UR16][R28.64+0x20] ;  /* 0x000020101c127981 */ /* 0x000f22000c1e1b00 */
[----:B------:R-:W-:Y:S01]  /*2a50*/  IMAD.MOV.U32 R22, RZ, RZ, RZ ;  /* 0x000000ffff167224 */ /* 0x000fe200078e00ff */
[----:B--2---:R-:W-:-:S02]  /*2a60*/  DSETP.GEU.AND P2, PT, R6, R16, PT ;  /* 0x000000100600722a */ /* 0x004fc40003f4e000 */
[----:B------:R-:W2:Y:S04]  /*2a70*/  LDG.E.64 R16, desc[UR16][R28.64+0x28] ;  /* 0x000028101c107981 */ /* 0x000ea8000c1e1b00 */
[----:B------:R-:W-:-:S06]  /*2a80*/  FSEL R23, RZ, -1.9375, !P2 ;  /* 0xbff80000ff177808 */ /* 0x000fcc0005000000 */
[----:B------:R-:W-:Y:S01]  /*2a90*/  DADD R22, R14, R22 ;  /* 0x000000000e167229 */ /* 0x000fe20000000016 */
[----:B------:R-:W2:Y:S01]  /*2aa0*/  LDG.E.64 R14, desc[UR16][R28.64+0x30] ;  /* 0x000030101c0e7981 */ /* 0x000ea2000c1e1b00 */
[----:B---3--:R-:W-:-:S03]  /*2ab0*/  DSETP.GEU.AND P2, PT, R6, R12, PT ;  /* 0x0000000c0600722a */ /* 0x008fc60003f4e000 */
[----:B------:R-:W3:Y:S01]  /*2ac0*/  LDG.E.64 R12, desc[UR16][R28.64+0x38] ;  /* 0x000038101c0c7981 */ /* 0x000ee2000c1e1b00 */
[C---:B----4-:R-:W-:Y:S02]  /*2ad0*/  DSETP.GEU.AND P3, PT, R6.reuse, R24, PT ;  /* 0x000000180600722a */ /* 0x050fe40003f6e000 */
[----:B------:R-:W-:Y:S02]  /*2ae0*/  FSEL R25, RZ, -1.9375, !P2 ;  /* 0xbff80000ff197808 */ /* 0x000fe40005000000 */
[----:B------:R-:W-:Y:S01]  /*2af0*/  MOV R24, RZ ;  /* 0x000000ff00187202 */ /* 0x000fe20000000f00 */
[----:B------:R-:W-:-:S05]  /*2b00*/  DSETP.GEU.AND P2, PT, R6, R20, PT ;  /* 0x000000140600722a */ /* 0x000fca0003f4e000 */
[----:B------:R-:W-:Y:S01]  /*2b10*/  DADD R24, R22, R24 ;  /* 0x0000000016187229 */ /* 0x000fe20000000018 */
[----:B------:R-:W-:Y:S01]  /*2b20*/  FSEL R23, RZ, -1.9375, !P3 ;  /* 0xbff80000ff177808 */ /* 0x000fe20005800000 */
[----:B------:R-:W-:Y:S01]  /*2b30*/  IMAD.MOV.U32 R22, RZ, RZ, RZ ;  /* 0x000000ffff167224 */ /* 0x000fe200078e00ff */
[----:B------:R-:W-:Y:S01]  /*2b40*/  FSEL R21, RZ, -1.9375, !P2 ;  /* 0xbff80000ff157808 */ /* 0x000fe20005000000 */
[----:B------:R-:W-:-:S04]  /*2b50*/  IMAD.MOV.U32 R20, RZ, RZ, RZ ;  /* 0x000000ffff147224 */ /* 0x000fc800078e00ff */
[----:B------:R-:W-:Y:S02]  /*2b60*/  DADD R24, R24, R22 ;  /* 0x0000000018187229 */ /* 0x000fe40000000016 */
[----:B------:R-:W-:Y:S01]  /*2b70*/  DSETP.GEU.AND P2, PT, R6, R18, PT ;  /* 0x000000120600722a */ /* 0x000fe20003f4e000 */
[----:B------:R-:W-:-:S05]  /*2b80*/  IMAD.MOV.U32 R18, RZ, RZ, RZ ;  /* 0x000000ffff127224 */ /* 0x000fca00078e00ff */
[----:B------:R-:W-:Y:S01]  /*2b90*/  DADD R24, R24, R20 ;  /* 0x0000000018187229 */ /* 0x000fe20000000014 */
[----:B------:R-:W-:-:S07]  /*2ba0*/  FSEL R19, RZ, -1.9375, !P2 ;  /* 0xbff80000ff137808 */ /* 0x000fce0005000000 */
[----:B------:R-:W-:Y:S01]  /*2bb0*/  DADD R24, R24, R18 ;  /* 0x0000000018187229 */ /* 0x000fe20000000012 */
[----:B------:R-:W-:Y:S01]  /*2bc0*/  IADD3 R5, PT, PT, R5, 0x8, RZ ;  /* 0x0000000805057810 */ /* 0x000fe20007ffe0ff */
[----:B--2---:R-:W-:Y:S01]  /*2bd0*/  DSETP.GEU.AND P2, PT, R6, R16, PT ;  /* 0x000000100600722a */ /* 0x004fe20003f4e000 */
[----:B------:R-:W-:-:S05]  /*2be0*/  IMAD.MOV.U32 R16, RZ, RZ, RZ ;  /* 0x000000ffff107224 */ /* 0x000fca00078e00ff */
[----:B------:R-:W-:Y:S01]  /*2bf0*/  FSEL R17, RZ, -1.9375, !P2 ;  /* 0xbff80000ff117808 */ /* 0x000fe20005000000 */
[----:B------:R-:W-:-:S05]  /*2c00*/  DSETP.GEU.AND P2, PT, R6, R14, PT ;  /* 0x0000000e0600722a */ /* 0x000fca0003f4e000 */
[----:B------:R-:W-:Y:S01]  /*2c10*/  DADD R24, R24, R16 ;  /* 0x0000000018187229 */ /* 0x000fe20000000010 */
[----:B------:R-:W-:Y:S01]  /*2c20*/  IMAD.MOV.U32 R14, RZ, RZ, RZ ;  /* 0x000000ffff0e7224 */ /* 0x000fe200078e00ff */
[----:B------:R-:W-:Y:S01]  /*2c30*/  FSEL R15, RZ, -1.9375, !P2 ;  /* 0xbff80000ff0f7808 */ /* 0x000fe20005000000 */
[----:B---3--:R-:W-:-:S05]  /*2c40*/  DSETP.GEU.AND P2, PT, R6, R12, PT ;  /* 0x0000000c0600722a */ /* 0x008fca0003f4e000 */
[----:B------:R-:W-:Y:S01]  /*2c50*/  DADD R24, R24, R14 ;  /* 0x0000000018187229 */ /* 0x000fe2000000000e */
[----:B------:R-:W-:-:S07]  /*2c60*/  FSEL R15, RZ, -1.9375, !P2 ;  /* 0xbff80000ff0f7808 */ /* 0x000fce0005000000 */
[----:B------:R-:W-:-:S11]  /*2c70*/  DADD R14, R24, R14 ;  /* 0x00000000180e7229 */ /* 0x000fd6000000000e */
.L_x_46:
[----:B------:R-:W-:Y:S05]  /*2c80*/  BSYNC.RECONVERGENT B1 ;  /* 0x0000000000017941 */ /* 0x000fea0003800200 */
.L_x_45:
        /* <DEDUP_REMOVED lines=10> */
[----:B------:R-:W4:Y:S01]  /*2d30*/  LDG.E.64 R18, desc[UR16][R20.64+0x18] ;  /* 0x0000181014127981 */ /* 0x000f22000c1e1b00 */
[----:B------:R-:W-:Y:S01]  /*2d40*/  VIADD R5, R5, 0x4 ;  /* 0x0000000405057836 */ /* 0x000fe20000000000 */
[----:B--2---:R-:W-:Y:S01]  /*2d50*/  DSETP.GEU.AND P2, PT, R6, R22, PT ;  /* 0x000000160600722a */ /* 0x004fe20003f4e000 */
[----:B------:R-:W-:-:S05]  /*2d60*/  IMAD.MOV.U32 R22, RZ, RZ, RZ ;  /* 0x000000ffff167224 */ /* 0x000fca00078e00ff */
[----:B------:R-:W-:Y:S01]  /*2d70*/  FSEL R23, RZ, -1.9375, !P2 ;  /* 0xbff80000ff177808 */ /* 0x000fe20005000000 */
[----:B---3--:R-:W-:Y:S01]  /*2d80*/  DSETP.GEU.AND P2, PT, R6, R16, PT ;  /* 0x000000100600722a */ /* 0x008fe20003f4e000 */
[----:B------:R-:W-:-:S04]  /*2d90*/  IMAD.MOV.U32 R16, RZ, RZ, RZ ;  /* 0x000000ffff107224 */ /* 0x000fc800078e00ff */
[----:B------:R-:W-:Y:S01]  /*2da0*/  DADD R14, R14, R22 ;  /* 0x000000000e0e7229 */ /* 0x000fe20000000016 */
[----:B------:R-:W-:Y:S01]  /*2db0*/  FSEL R17, RZ, -1.9375, !P2 ;  /* 0xbff80000ff117808 */ /* 0x000fe20005000000 */
[----:B----4-:R-:W-:Y:S01]  /*2dc0*/  DSETP.GEU.AND P2, PT, R6, R12, PT ;  /* 0x0000000c0600722a */ /* 0x010fe20003f4e000 */
[----:B------:R-:W-:-:S05]  /*2dd0*/  IMAD.MOV.U32 R12, RZ, RZ, RZ ;  /* 0x000000ffff0c7224 */ /* 0x000fca00078e00ff */
[----:B------:R-:W-:Y:S01]  /*2de0*/  DADD R14, R14, R16 ;  /* 0x000000000e0e7229 */ /* 0x000fe20000000010 */
[----:B------:R-:W-:Y:S01]  /*2df0*/  FSEL R13, RZ, -1.9375, !P2 ;  /* 0xbff80000ff0d7808 */ /* 0x000fe20005000000 */
[----:B------:R-:W-:-:S06]  /*2e00*/  DSETP.GEU.AND P2, PT, R6, R18, PT ;  /* 0x000000120600722a */ /* 0x000fcc0003f4e000 */
[----:B------:R-:W-:Y:S01]  /*2e10*/  DADD R14, R14, R12 ;  /* 0x000000000e0e7229 */ /* 0x000fe2000000000c */
[----:B------:R-:W-:-:S07]  /*2e20*/  FSEL R13, RZ, -1.9375, !P2 ;  /* 0xbff80000ff0d7808 */ /* 0x000fce0005000000 */
[----:B------:R-:W-:-:S11]  /*2e30*/  DADD R14, R14, R12 ;  /* 0x000000000e0e7229 */ /* 0x000fd6000000000c */
.L_x_48:
[----:B------:R-:W-:Y:S05]  /*2e40*/  BSYNC.RECONVERGENT B1 ;  /* 0x0000000000017941 */ /* 0x000fea0003800200 */
.L_x_47:
[----:B------:R-:W-:Y:S05]  /*2e50*/  @!P1 BRA `(.L_x_41) ;  /* 0x00000000004c9947 */ /* 0x000fea0003800000 */
[----:B-----5:R-:W-:-:S05]  /*2e60*/  IMAD.WIDE.U32 R12, R5, 0x8, R10 ;  /* 0x00000008050c7825 */ /* 0x020fca00078e000a */
[----:B------:R-:W2:Y:S02]  /*2e70*/  LDG.E.64 R10, desc[UR16][R12.64] ;  /* 0x000000100c0a7981 */ /* 0x000ea4000c1e1b00 */
[----:B--2---:R-:W-:Y:S01]  /*2e80*/  DSETP.GEU.AND P1, PT, R6, R10, PT ;  /* 0x0000000a0600722a */ /* 0x004fe20003f2e000 */
[----:B------:R-:W-:-:S05]  /*2e90*/  IMAD.MOV.U32 R10, RZ, RZ, RZ ;  /* 0x000000ffff0a7224 */ /* 0x000fca00078e00ff */
[----:B------:R-:W-:Y:S02]  /*2ea0*/  FSEL R11, RZ, -1.9375, !P1 ;  /* 0xbff80000ff0b7808 */ /* 0x000fe40004800000 */
[----:B------:R-:W-:-:S04]  /*2eb0*/  ISETP.NE.AND P1, PT, R4, 0x1, PT ;  /* 0x000000010400780c */ /* 0x000fc80003f25270 */
[----:B------:R-:W-:-:S09]  /*2ec0*/  DADD R14, R14, R10 ;  /* 0x000000000e0e7229 */ /* 0x000fd2000000000a */
[----:B------:R-:W-:Y:S05]  /*2ed0*/  @!P1 BRA `(.L_x_41) ;  /* 0x00000000002c9947 */ /* 0x000fea0003800000 */
[----:B------:R-:W-:Y:S02]  /*2ee0*/  ISETP.NE.AND P2, PT, R4, 0x2, PT ;  /* 0x000000020400780c */ /* 0x000fe40003f45270 */
[----:B------:R-:W2:Y:S11]  /*2ef0*/  LDG.E.64 R4, desc[UR16][R12.64+0x8] ;  /* 0x000008100c047981 */ /* 0x000eb6000c1e1b00 */
[----:B------:R-:W3:Y:S01]  /*2f00*/  @P2 LDG.E.64 R10, desc[UR16][R12.64+0x10] ;  /* 0x000010100c0a2981 */ /* 0x000ee2000c1e1b00 */
[----:B--2---:R-:W-:Y:S01]  /*2f10*/  DSETP.GEU.AND P1, PT, R6, R4, PT ;  /* 0x000000040600722a */ /* 0x004fe20003f2e000 */
[----:B------:R-:W-:-:S05]  /*2f20*/  MOV R4, RZ ;  /* 0x000000ff00047202 */ /* 0x000fca0000000f00 */
[----:B------:R-:W-:Y:S01]  /*2f30*/  FSEL R5, RZ, -1.9375, !P1 ;  /* 0xbff80000ff057808 */ /* 0x000fe20004800000 */
[----:B---3--:R-:W-:-:S05]  /*2f40*/  @P2 DSETP.GEU.AND P1, PT, R6, R10, PT ;  /* 0x0000000a0600222a */ /* 0x008fca0003f2e000 */
[----:B------:R-:W-:Y:S01]  /*2f50*/  DADD R14, R14, R4 ;  /* 0x000000000e0e7229 */ /* 0x000fe20000000004 */
[----:B------:R-:W-:Y:S01]  /*2f60*/  @P2 IMAD.MOV.U32 R4, RZ, RZ, RZ ;  /* 0x000000ffff042224 */ /* 0x000fe200078e00ff */
[----:B------:R-:W-:-:S06]  /*2f70*/  @P2 FSEL R5, RZ, -1.9375, !P1 ;  /* 0xbff80000ff052808 */ /* 0x000fcc0004800000 */
[----:B------:R-:W-:-:S11]  /*2f80*/  @P2 DADD R14, R14, R4 ;  /* 0x000000000e0e2229 */ /* 0x000fd60000000004 */
.L_x_41:
[----:B------:R-:W-:Y:S05]  /*2f90*/  BSYNC.RECONVERGENT B0 ;  /* 0x0000000000007941 */ /* 0x000fea0003800200 */
.L_x_40:
[----:B------:R-:W-:Y:S01]  /*2fa0*/  IMAD.U32 R16, RZ, RZ, UR10 ;  /* 0x0000000aff107e24 */ /* 0x000fe2000f8e00ff */
[----:B------:R-:W0:Y:S01]  /*2fb0*/  LDC R12, c[0x0][0x3c0] ;  /* 0x0000f000ff0c7b82 */ /* 0x000e220000000800 */
[----:B------:R-:W-:-:S05]  /*2fc0*/  IMAD.U32 R17, RZ, RZ, UR11 ;  /* 0x0000000bff117e24 */ /* 0x000fca000f8e00ff */
[----:B------:R-:W2:Y:S02]  /*2fd0*/  LDG.E.64 R4, desc[UR16][R16.64] ;  /* 0x0000001010047981 */ /* 0x000ea4000c1e1b00 */
[----:B--2--5:R-:W-:Y:S02]  /*2fe0*/  IMAD.WIDE R10, R0, 0x8, R4 ;  /* 0x00000008000a7825 */ /* 0x024fe400078e0204 */
[----:B------:R-:W1:Y:S04]  /*2ff0*/  LDC.64 R4, c[0x0][0x3a8] ;  /* 0x0000ea00ff047b82 */ /* 0x000e680000000a00 */
[----:B------:R-:W2:Y:S01]  /*3000*/  LDG.E.64 R10, desc[UR16][R10.64] ;  /* 0x000000100a0a7981 */ /* 0x000ea2000c1e1b00 */
[----:B0-----:R-:W-:-:S04]  /*3010*/  VIADD R19, R12, 0xffffffff ;  /* 0xffffffff0c137836 */ /* 0x001fc80000000000 */
[----:B-1----:R-:W-:-:S04]  /*3020*/  IMAD.WIDE.U32 R4, R19, 0x4, R4 ;  /* 0x0000000413047825 */ /* 0x002fc800078e0004 */
[----:B--2---:R-:W-:-:S05]  /*3030*/  IMAD.WIDE.U32 R12, R2, 0x8, R10 ;  /* 0x00000008020c7825 */ /* 0x004fca00078e000a */
[----:B------:R0:W-:Y:S04]  /*3040*/  STG.E.64 desc[UR16][R12.64], R14 ;  /* 0x0000000e0c007986 */ /* 0x0001e8000c101b10 */
[----:B------:R-:W2:Y:S01]  /*3050*/  LDG.E R4, desc[UR16][R4.64] ;  /* 0x0000001004047981 */ /* 0x000ea2000c1e1900 */
[----:B------:R-:W-:Y:S02]  /*3060*/  CS2R R22, SRZ ;  /* 0x0000000000167805 */ /* 0x000fe4000001ff00 */
[----:B--2---:R-:W-:-:S13]  /*3070*/  ISETP.GE.AND P1, PT, R4, 0x1, PT ;  /* 0x000000010400780c */ /* 0x004fda0003f26270 */
[----:B0-----:R-:W-:Y:S05]  /*3080*/  @!P1 BRA `(.L_x_49) ;  /* 0x00000008002c9947 */ /* 0x001fea0003800000 */
[----:B------:R-:W0:Y:S01]  /*3090*/  LDC.64 R10, c[0x0][0x3a0] ;  /* 0x0000e800ff0a7b82 */ /* 0x000e220000000a00 */
[----:B------:R-:W-:-:S04]  /*30a0*/  VIADD R3, R3, 0xffffffff ;  /* 0xffffffff03037836 */ /* 0x000fc80000000000 */
[----:B------:R-:W-:-:S04]  /*30b0*/  IMAD.WIDE.U32 R14, R3, 0x8, R8 ;  /* 0x00000008030e7825 */ /* 0x000fc800078e0008 */
[----:B0-----:R-:W-:Y:S02]  /*30c0*/  IMAD.WIDE.U32 R16, R3, 0x8, R10 ;  /* 0x0000000803107825 */ /* 0x001fe400078e000a */
[----:B------:R-:W2:Y:S04]  /*30d0*/  LDG.E.64 R10, desc[UR16][R14.64] ;  /* 0x000000100e0a7981 */ /* 0x000ea8000c1e1b00 */
[----:B------:R-:W3:Y:S01]  /*30e0*/  LDG.E.64 R8, desc[UR16][R16.64] ;  /* 0x0000001010087981 */ /* 0x000ee2000c1e1b00 */
[----:B------:R-:W-:Y:S01]  /*30f0*/  ISETP.GE.U32.AND P1, PT, R4, 0x10, PT ;  /* 0x000000100400780c */ /* 0x000fe20003f26070 */
[----:B--2---:R-:W-:-:S04]  /*3100*/  IMAD.WIDE.U32 R12, R2, 0x8, R10 ;  /* 0x00000008020c7825 */ /* 0x004fc800078e000a */
[----:B---3--:R-:W-:Y:S02]  /*3110*/  IMAD.WIDE R10, R0, 0x8, R8 ;  /* 0x00000008000a7825 */ /* 0x008fe400078e0208 */
[----:B------:R0:W5:Y:S04]  /*3120*/  LDG.E.64 R8, desc[UR16][R12.64] ;  /* 0x000000100c087981 */ /* 0x000168000c1e1b00 */
[----:B------:R-:W5:Y:S01]  /*3130*/  LDG.E.64 R10, desc[UR16][R10.64] ;  /* 0x000000100a0a7981 */ /* 0x000f62000c1e1b00 */
[----:B------:R-:W-:Y:S02]  /*3140*/  LOP3.LUT R5, R4, 0xf, RZ, 0xc0, !PT ;  /* 0x0000000f04057812 */ /* 0x000fe400078ec0ff */
[----:B------:R-:W-:Y:S02]  /*3150*/  CS2R R22, SRZ ;  /* 0x0000000000167805 */ /* 0x000fe4000001ff00 */
[----:B------:R-:W-:-:S02]  /*3160*/  MOV R29, RZ ;  /* 0x000000ff001d7202 */ /* 0x000fc40000000f00 */
[----:B------:R-:W-:Y:S01]  /*3170*/  ISETP.NE.AND P2, PT, R5, RZ, PT ;  /* 0x000000ff0500720c */ /* 0x000fe20003f45270 */
[----:B0-----:R-:W-:-:S12]  /*3180*/  @!P1 BRA `(.L_x_50) ;  /* 0x0000000000e09947 */ /* 0x001fd80003800000 */
[----:B------:R-:W-:Y:S01]  /*3190*/  LOP3.LUT R29, R4, 0x7ffffff0, RZ, 0xc0, !PT ;  /* 0x7ffffff0041d7812 */ /* 0x000fe200078ec0ff */
[----:B------:R-:W-:Y:S01]  /*31a0*/  IMAD.MOV.U32 R3, RZ, RZ, RZ ;  /* 0x000000ffff037224 */ /* 0x000fe200078e00ff */
[----:B------:R-:W-:-:S07]  /*31b0*/  CS2R R22, SRZ ;  /* 0x0000000000167805 */ /* 0x000fce000001ff00 */
.L_x_51:
[----:B-----5:R-:W-:-:S04]  /*31c0*/  IMAD.WIDE.U32 R12, R3, 0x8, R10 ;  /* 0x00000008030c7825 */ /* 0x020fc800078e000a */
[----:B------:R-:W-:Y:S01]  /*31d0*/  IMAD.WIDE.U32 R24, R3, 0x8, R8 ;  /* 0x0000000803187825 */ /* 0x000fe200078e0008 */
[----:B------:R-:W2:Y:S04]  /*31e0*/  LDG.E.64 R18, desc[UR16][R12.64] ;  /* 0x000000100c127981 */ /* 0x000ea8000c1e1b00 */
[----:B------:R-:W2:Y:S04]  /*31f0*/  LDG.E.64 R14, desc[UR16][R24.64] ;  /* 0x00000010180e7981 */ /* 0x000ea8000c1e1b00 */
[----:B------:R-:W3:Y:S04]  /*3200*/  LDG.E.64 R16, desc[UR16][R12.64+0x8] ;  /* 0x000008100c107981 */ /* 0x000ee8000c1e1b00 */
[----:B------:R-:W3:Y:S04]  /*3210*/  LDG.E.64 R20, desc[UR16][R24.64+0x8] ;  /* 0x0000081018147981 */ /* 0x000ee8000c1e1b00 */
[----:B------:R-:W4:Y:S01]  /*3220*/  LDG.E.64 R26, desc[UR16][R24.64+0x78] ;  /* 0x00007810181a7981 */ /* 0x000f22000c1e1b00 */
[----:B--2---:R-:W-:-:S03]  /*3230*/  DFMA R22, R18, R14, R22 ;  /* 0x0000000e1216722b */ /* 0x004fc60000000016 */
[----:B------:R-:W2:Y:S04]  /*3240*/  LDG.E.64 R14, desc[UR16][R12.64+0x10] ;  /* 0x000010100c0e7981 */ /* 0x000ea8000c1e1b00 */
[----:B------:R-:W2:Y:S01]  /*3250*/  LDG.E.64 R18, desc[UR16][R24.64+0x10] ;  /* 0x0000101018127981 */ /* 0x000ea2000c1e1b00 */
[----:B---3--:R-:W-:-:S03]  /*3260*/  DFMA R20, R16, R20, R22 ;  /* 0x000000141014722b */ /* 0x008fc60000000016 */
[----:B------:R-:W3:Y:S04]  /*3270*/  LDG.E.64 R16, desc[UR16][R12.64+0x18] ;  /* 0x000018100c107981 */ /* 0x000ee8000c1e1b00 */
[----:B------:R-:W3:Y:S01]  /*3280*/  LDG.E.64 R22, desc[UR16][R24.64+0x18] ;  /* 0x0000181018167981 */ /* 0x000ee2000c1e1b00 */
        /* <DEDUP_REMOVED lines=30> */
[----:B------:R-:W-:Y:S01]  /*3470*/  VIADD R3, R3, 0x10 ;  /* 0x0000001003037836 */ /* 0x000fe20000000000 */
[----:B--2---:R-:W-:Y:S02]  /*3480*/  DFMA R22, R14, R22, R16 ;  /* 0x000000160e16722b */ /* 0x004fe40000000010 */
[----:B------:R-:W2:Y:S04]  /*3490*/  LDG.E.64 R14, desc[UR16][R12.64+0x70] ;  /* 0x000070100c0e7981 */ /* 0x000ea8000c1e1b00 */
[----:B------:R-:W2:Y:S04]  /*34a0*/  LDG.E.64 R16, desc[UR16][R24.64+0x70] ;  /* 0x0000701018107981 */ /* 0x000ea8000c1e1b00 */
[----:B------:R-:W4:Y:S01]  /*34b0*/  LDG.E.64 R12, desc[UR16][R12.64+0x78] ;  /* 0x000078100c0c7981 */ /* 0x000f22000c1e1b00 */
[----:B---3--:R-:W-:Y:S01]  /*34c0*/  DFMA R18, R18, R20, R22 ;  /* 0x000000141212722b */ /* 0x008fe20000000016 */
[----:B------:R-:W-:-:S07]  /*34d0*/  ISETP.NE.AND P1, PT, R3, R29, PT ;  /* 0x0000001d0300720c */ /* 0x000fce0003f25270 */
[----:B--2---:R-:W-:-:S08]  /*34e0*/  DFMA R14, R14, R16, R18 ;  /* 0x000000100e0e722b */ /* 0x004fd00000000012 */
[----:B----4-:R-:W-:Y:S01]  /*34f0*/  DFMA R22, R12, R26, R14 ;  /* 0x0000001a0c16722b */ /* 0x010fe2000000000e */
[----:B------:R-:W-:Y:S10]  /*3500*/  @P1 BRA `(.L_x_51) ;  /* 0xfffffffc002c1947 */ /* 0x000ff4000383ffff */
.L_x_50:
[----:B------:R-:W-:Y:S05]  /*3510*/  @!P2 BRA `(.L_x_49) ;  /* 0x000000040008a947 */ /* 0x000fea0003800000 */
[----:B------:R-:W-:Y:S02]  /*3520*/  ISETP.GE.U32.AND P1, PT, R5, 0x8, PT ;  /* 0x000000080500780c */ /* 0x000fe40003f26070 */
[----:B------:R-:W-:-:S04]  /*3530*/  LOP3.LUT R3, R4, 0x7, RZ, 0xc0, !PT ;  /* 0x0000000704037812 */ /* 0x000fc800078ec0ff */
[----:B------:R-:W-:-:S07]  /*3540*/  ISETP.NE.AND P2, PT, R3, RZ, PT ;  /* 0x000000ff0300720c */ /* 0x000fce0003f45270 */
[----:B------:R-:W-:Y:S06]  /*3550*/  @!P1 BRA `(.L_x_52) ;  /* 0x00000000006c9947 */ /* 0x000fec0003800000 */
        /* <DEDUP_REMOVED lines=21> */
[----:B------:R-:W2:Y:S04]  /*36b0*/  LDG.E.64 R24, desc[UR16][R12.64+0x30] ;  /* 0x000030100c187981 */ /* 0x000ea8000c1e1b00 */
[----:B------:R-:W4:Y:S01]  /*36c0*/  LDG.E.64 R12, desc[UR16][R12.64+0x38] ;  /* 0x000038100c0c7981 */ /* 0x000f22000c1e1b00 */
[----:B---3--:R-:W-:Y:S01]  /*36d0*/  DFMA R16, R16, R18, R20 ;  /* 0x000000121010722b */ /* 0x008fe20000000014 */
[----:B------:R-:W-:-:S07]  /*36e0*/  VIADD R29, R29, 0x8 ;  /* 0x000000081d1d7836 */ /* 0x000fce0000000000 */
[----:B--2---:R-:W-:-:S08]  /*36f0*/  DFMA R22, R22, R24, R16 ;  /* 0x000000181616722b */ /* 0x004fd00000000010 */
[----:B----4-:R-:W-:-:S11]  /*3700*/  DFMA R22, R26, R12, R22 ;  /* 0x0000000c1a16722b */ /* 0x010fd60000000016 */
.L_x_52:
        /* <DEDUP_REMOVED lines=20> */
.L_x_53:
[----:B------:R-:W-:Y:S05]  /*3850*/  @!P2 BRA `(.L_x_49) ;  /* 0x000000000038a947 */ /* 0x000fea0003800000 */
[----:B-----5:R-:W-:-:S04]  /*3860*/  IMAD.WIDE.U32 R14, R29, 0x8, R10 ;  /* 0x000000081d0e7825 */ /* 0x020fc800078e000a */
[----:B------:R-:W-:Y:S01]  /*3870*/  IMAD.WIDE.U32 R16, R29, 0x8, R8 ;  /* 0x000000081d107825 */ /* 0x000fe200078e0008 */
[----:B------:R-:W2:Y:S04]  /*3880*/  LDG.E.64 R4, desc[UR16][R14.64] ;  /* 0x000000100e047981 */ /* 0x000ea8000c1e1b00 */
[----:B------:R-:W2:Y:S01]  /*3890*/  LDG.E.64 R8, desc[UR16][R16.64] ;  /* 0x0000001010087981 */ /* 0x000ea2000c1e1b00 */
[----:B------:R-:W-:Y:S01]  /*38a0*/  ISETP.NE.AND P1, PT, R24, 0x1, PT ;  /* 0x000000011800780c */ /* 0x000fe20003f25270 */
[----:B--2---:R-:W-:-:S12]  /*38b0*/  DFMA R22, R4, R8, R22 ;  /* 0x000000080416722b */ /* 0x004fd80000000016 */
[----:B------:R-:W-:Y:S05]  /*38c0*/  @!P1 BRA `(.L_x_49) ;  /* 0x00000000001c9947 */ /* 0x000fea0003800000 */
[----:B------:R-:W-:Y:S01]  /*38d0*/  ISETP.NE.AND P1, PT, R24, 0x2, PT ;  /* 0x000000021800780c */ /* 0x000fe20003f25270 */
[----:B------:R-:W2:Y:S04]  /*38e0*/  LDG.E.64 R4, desc[UR16][R14.64+0x8] ;  /* 0x000008100e047981 */ /* 0x000ea8000c1e1b00 */
[----:B------:R-:W2:Y:S08]  /*38f0*/  LDG.E.64 R8, desc[UR16][R16.64+0x8] ;  /* 0x0000081010087981 */ /* 0x000eb0000c1e1b00 */
[----:B------:R-:W3:Y:S04]  /*3900*/  @P1 LDG.E.64 R10, desc[UR16][R14.64+0x10] ;  /* 0x000010100e0a1981 */ /* 0x000ee8000c1e1b00 */
[----:B------:R-:W3:Y:S01]  /*3910*/  @P1 LDG.E.64 R12, desc[UR16][R16.64+0x10] ;  /* 0x00001010100c1981 */ /* 0x000ee2000c1e1b00 */
[----:B--2---:R-:W-:-:S08]  /*3920*/  DFMA R22, R4, R8, R22 ;  /* 0x000000080416722b */ /* 0x004fd00000000016 */
[----:B---3--:R-:W-:-:S11]  /*3930*/  @P1 DFMA R22, R10, R12, R22 ;  /* 0x0000000c0a16122b */ /* 0x008fd60000000016 */
.L_x_49:
[----:B------:R-:W-:Y:S01]  /*3940*/  IMAD.U32 R14, RZ, RZ, UR10 ;  /* 0x0000000aff0e7e24 */ /* 0x000fe2000f8e00ff */
[----:B------:R-:W-:Y:S01]  /*3950*/  MOV R15, UR11 ;  /* 0x0000000b000f7c02 */ /* 0x000fe20008000f00 */
[----:B------:R-:W-:Y:S01]  /*3960*/  IMAD.U32 R16, RZ, RZ, UR8 ;  /* 0x00000008ff107e24 */ /* 0x000fe2000f8e00ff */
[----:B------:R-:W0:Y:S03]  /*3970*/  LDCU.64 UR12, c[0x0][0x3b8] ;  /* 0x00007700ff0c77ac */ /* 0x000e260008000a00 */
[----:B------:R-:W2:Y:S01]  /*3980*/  LDG.E.64 R4, desc[UR16][R14.64] ;  /* 0x000000100e047981 */ /* 0x000ea2000c1e1b00 */
[----:B------:R-:W-:Y:S01]  /*3990*/  IMAD.U32 R17, RZ, RZ, UR9 ;  /* 0x00000009ff117e24 */ /* 0x000fe2000f8e00ff */
[----:B------:R-:W1:Y:S01]  /*39a0*/  LDCU UR4, c[0x0][0x3b4] ;  /* 0x00007680ff0477ac */ /* 0x000e620008000800 */
[----:B--2---:R-:W-:-:S06]  /*39b0*/  IMAD.WIDE R4, R0, 0x8, R4 ;  /* 0x0000000800047825 */ /* 0x004fcc00078e0204 */
[----:B------:R-:W2:Y:S02]  /*39c0*/  LDG.E.64 R4, desc[UR16][R4.64] ;  /* 0x0000001004047981 */ /* 0x000ea4000c1e1b00 */
[----:B--2--5:R-:W-:-:S06]  /*39d0*/  IMAD.WIDE.U32 R8, R2, 0x8, R4 ;  /* 0x0000000802087825 */ /* 0x024fcc00078e0004 */
[----:B------:R-:W2:Y:S01]  /*39e0*/  LDG.E.64 R8, desc[UR16][R8.64] ;  /* 0x0000001008087981 */ /* 0x000ea2000c1e1b00 */
[----:B------:R-:W-:Y:S02]  /*39f0*/  IMAD.U32 R18, RZ, RZ, UR6 ;  /* 0x00000006ff127e24 */ /* 0x000fe4000f8e00ff */
[----:B------:R-:W-:Y:S01]  /*3a00*/  IMAD.U32 R19, RZ, RZ, UR7 ;  /* 0x00000007ff137e24 */ /* 0x000fe2000f8e00ff */
[----:B--2---:R-:W-:-:S08]  /*3a10*/  DADD R22, R8, R22 ;  /* 0x0000000008167229 */ /* 0x004fd00000000016 */
[----:B------:R-:W-:-:S14]  /*3a20*/  DSETP.GT.AND P1, PT, R22, 1.5, PT ;  /* 0x3ff800001600742a */ /* 0x000fdc0003f24000 */
[----:B------:R-:W2:Y:S04]  /*3a30*/  @P1 LDG.E.64 R10, desc[UR16][R16.64] ;  /* 0x00000010100a1981 */ /* 0x000ea8000c1e1b00 */
[----:B------:R-:W3:Y:S01]  /*3a40*/  @P1 LDG.E.64 R12, desc[UR16][R18.64] ;  /* 0x00000010120c1981 */ /* 0x000ee2000c1e1b00 */
[----:B--2---:R-:W-:-:S04]  /*3a50*/  @P1 IMAD.WIDE R10, R0, 0x8, R10 ;  /* 0x00000008000a1825 */ /* 0x004fc800078e020a */
[----:B---3--:R-:W-:Y:S02]  /*3a60*/  @P1 IMAD.WIDE R12, R0, 0x4, R12 ;  /* 0x00000004000c1825 */ /* 0x008fe400078e020c */
[----:B------:R-:W2:Y:S04]  /*3a70*/  @P1 LDG.E.64 R10, desc[UR16][R10.64] ;  /* 0x000000100a0a1981 */ /* 0x000ea8000c1e1b00 */
[----:B------:R-:W2:Y:S01]  /*3a80*/  @P1 LDG.E R5, desc[UR16][R12.64] ;  /* 0x000000100c051981 */ /* 0x000ea2000c1e1900 */
[----:B0-----:R-:W-:Y:S01]  /*3a90*/  DADD R6, R6, UR12 ;  /* 0x0000000c06067e29 */ /* 0x001fe20008000000 */
[----:B------:R-:W-:Y:S01]  /*3aa0*/  IMAD.U32 R14, RZ, RZ, UR6 ;  /* 0x00000006ff0e7e24 */ /* 0x000fe2000f8e00ff */
[----:B------:R-:W-:Y:S01]  /*3ab0*/  MOV R15, UR7 ;  /* 0x00000007000f7c02 */ /* 0x000fe20008000f00 */
[----:B--2---:R-:W-:-:S05]  /*3ac0*/  @P1 IMAD.WIDE R4, R5, 0x8, R10 ;  /* 0x0000000805041825 */ /* 0x004fca00078e020a */
[----:B------:R0:W-:Y:S04]  /*3ad0*/  @P1 STG.E.64 desc[UR16][R4.64], R6 ;  /* 0x0000000604001986 */ /* 0x0001e8000c101b10 */
[----:B------:R-:W2:Y:S02]  /*3ae0*/  @P1 LDG.E.64 R8, desc[UR16][R14.64] ;  /* 0x000000100e081981 */ /* 0x000ea4000c1e1b00 */
[----:B--2---:R-:W-:-:S05]  /*3af0*/  @P1 IMAD.WIDE R8, R0, 0x4, R8 ;  /* 0x0000000400081825 */ /* 0x004fca00078e0208 */
[----:B------:R-:W2:Y:S01]  /*3b00*/  @P1 LDG.E R3, desc[UR16][R8.64] ;  /* 0x0000001008031981 */ /* 0x000ea2000c1e1900 */
[----:B------:R-:W-:Y:S02]  /*3b10*/  VIADD R2, R2, 0x1 ;  /* 0x0000000102027836 */ /* 0x000fe40000000000 */
[----:B--2---:R-:W-:-:S05]  /*3b20*/  @P1 VIADD R3, R3, 0x1 ;  /* 0x0000000103031836 */ /* 0x004fca0000000000 */
[----:B------:R0:W-:Y:S01]  /*3b30*/  @P1 STG.E desc[UR16][R8.64], R3 ;  /* 0x0000000308001986 */ /* 0x0001e2000c101910 */
[----:B-1----:R-:W-:-:S13]  /*3b40*/  ISETP.NE.AND P1, PT, R2, UR4, PT ;  /* 0x0000000402007c0c */ /* 0x002fda000bf25270 */
[----:B0-----:R-:W-:Y:S05]  /*3b50*/  @P1 BRA `(.L_x_54) ;  /* 0xffffffd400f41947 */ /* 0x001fea000383ffff */
[----:B------:R-:W-:Y:S05]  /*3b60*/  BRA `(.L_x_55) ;  /* 0x0000003400987947 */ /* 0x000fea0003800000 */
.L_x_21:
[----:B------:R-:W0:Y:S01]  /*3b70*/  LDC.64 R8, c[0x0][0x3c8] ;  /* 0x0000f200ff087b82 */ /* 0x000e220000000a00 */
[----:B------:R-:W-:Y:S01]  /*3b80*/  IMAD.MOV.U32 R2, RZ, RZ, RZ ;  /* 0x000000ffff027224 */ /* 0x000fe200078e00ff */
[----:B------:R-:W-:-:S06]  /*3b90*/  CS2R R10, SRZ ;  /* 0x00000000000a7805 */ /* 0x000fcc000001ff00 */
[----:B------:R-:W1:Y:S01]  /*3ba0*/  LDC.64 R6, c[0x0][0x3d0] ;  /* 0x0000f400ff067b82 */ /* 0x000e620000000a00 */
[----:B0-----:R-:W-:-:S04]  /*3bb0*/  IMAD.WIDE R8, R0, 0x8, R8 ;  /* 0x0000000800087825 */ /* 0x001fc800078e0208 */
[----:B-1----:R-:W-:-:S07]  /*3bc0*/  IMAD.WIDE R6, R0, 0x8, R6 ;  /* 0x0000000800067825 */ /* 0x002fce00078e0206 */
.L_x_98:
[----:B0-----:R-:W0:Y:S08]  /*3bd0*/  LDC R3, c[0x0][0x3c0] ;  /* 0x0000f000ff037b82 */ /* 0x001e300000000800 */
        /* <DEDUP_REMOVED lines=13> */
[----:B------:R-:W-:Y:S01]  /*3cb0*/  BSSY.RECONVERGENT B1, `(.L_x_58) ;  /* 0x000009d000017945 */ /* 0x000fe20003800200 */
[----:B--2---:R-:W-:-:S05]  /*3cc0*/  IMAD.WIDE R4, R0, 0x8, R4 ;  /* 0x0000000800047825 */ /* 0x004fca00078e0204 */
[----:B------:R0:W5:Y:S01]  /*3cd0*/  LDG.E.64 R14, desc[UR16][R4.64] ;  /* 0x00000010040e7981 */ /* 0x000162000c1e1b00 */
[----:B------:R-:W-:Y:S02]  /*3ce0*/  CS2R R12, SRZ ;  /* 0x00000000000c7805 */ /* 0x000fe4000001ff00 */
[----:B------:R-:W-:-:S03]  /*3cf0*/  CS2R R16, SRZ ;  /* 0x0000000000107805 */ /* 0x000fc6000001ff00 */
[----:B------:R-:W-:Y:S05]  /*3d00*/  @!P1 BRA `(.L_x_59) ;  /* 0x00000008005c9947 */ /* 0x000fea0003800000 */
[----:B------:R-:W-:Y:S01]  /*3d10*/  BSSY.RECONVERGENT B0, `(.L_x_60) ;  /* 0x0000094000007945 */ /* 0x000fe20003800200 */
[----:B0-----:R-:W-:Y:S01]  /*3d20*/  LOP3.LUT R5, R26, 0x7ffffffe, RZ, 0xc0, !PT ;  /* 0x7ffffffe1a057812 */ /* 0x001fe200078ec0ff */
[----:B------:R-:W-:Y:S01]  /*3d30*/  IMAD.MOV.U32 R4, RZ, RZ, RZ ;  /* 0x000000ffff047224 */ /* 0x000fe200078e00ff */
[----:B------:R-:W-:-:S07]  /*3d40*/  CS2R R12, SRZ ;  /* 0x00000000000c7805 */ /* 0x000fce000001ff00 */
.L_x_69:
        /* <DEDUP_REMOVED lines=9> */
[----:B------:R-:W-:Y:S01]  /*3de0*/  MOV R20, 0x652b82fe ;  /* 0x652b82fe00147802 */ /* 0x000fe20000000f00 */
[----:B------:R-:W-:Y:S01]  /*3df0*/  IMAD.MOV.U32 R21, RZ, RZ, 0x3ff71547 ;  /* 0x3ff71547ff157424 */ /* 0x000fe200078e00ff */
[----:B------:R-:W-:Y:S01]  /*3e00*/  UMOV UR12, 0xfefa39ef ;  /* 0xfefa39ef000c7882 */ /* 0x000fe20000000000 */
[----:B------:R-:W-:Y:S01]  /*3e10*/  UMOV UR13, 0x3fe62e42 ;  /* 0x3fe62e42000d7882 */ /* 0x000fe20000000000 */
[----:B------:R-:W-:Y:S03]  /*3e20*/  BSSY.RECONVERGENT B4, `(.L_x_63) ;  /* 0x0000038000047945 */ /* 0x000fe60003800200 */
        /* <DEDUP_REMOVED lines=36> */
[----:B------:R-:W-:Y:S02]  /*4070*/  DFMA R22, R24, R22, 1 ;  /* 0x3ff000001816742b */ /* 0x000fe40000000016 */
[----:B------:R-:W-:-:S08]  /*4080*/  DADD R24, -RZ, -R18 ;  /* 0x00000000ff187229 */ /* 0x000fd00000000912 */
[----:B------:R-:W-:Y:S02]  /*4090*/  MOV R24, R22 ;  /* 0x0000001600187202 */ /* 0x000fe40000000f00 */
[----:B------:R-:W-:Y:S02]  /*40a0*/  IMAD.MOV.U32 R27, RZ, RZ, R25 ;  /* 0x000000ffff1b7224 */ /* 0x000fe400078e0019 */
[----:B------:R-:W-:-:S03]  /*40b0*/  IMAD R25, R20, 0x100000, R23 ;  /* 0x0010000014197824 */ /* 0x000fc600078e0217 */
[----:B------:R-:W-:-:S13]  /*40c0*/  FSETP.GEU.AND P2, PT, |R27|, 4.1917929649353027344, PT ;  /* 0x4086232b1b00780b */ /* 0x000fda0003f4e200 */
[----:B------:R-:W-:Y:S05]  /*40d0*/  @!P2 BRA `(.L_x_64) ;  /* 0x000000000030a947 */ /* 0x000fea0003800000 */
[----:B------:R-:W-:Y:S01]  /*40e0*/  FSETP.GEU.AND P3, PT, |R27|, 4.2275390625, PT ;  /* 0x408748001b00780b */ /* 0x000fe20003f6e200 */
[C---:B------:R-:W-:Y:S02]  /*40f0*/  DSETP.GT.AND P2, PT, R18.reuse, RZ, PT ;  /* 0x000000ff1200722a */ /* 0x040fe40003f44000 */
[----:B------:R-:W-:-:S10]  /*4100*/  DADD R18, -R18, +INF ;  /* 0x7ff0000012127429 */ /* 0x000fd40000000100 */
[----:B------:R-:W-:Y:S02]  /*4110*/  @!P3 LEA.HI R21, R20, R20, RZ, 0x1 ;  /* 0x000000141415b211 */ /* 0x000fe400078f08ff */
[----:B------:R-:W-:Y:S01]  /*4120*/  FSEL R24, R18, RZ, !P2 ;  /* 0x000000ff12187208 */ /* 0x000fe20005000000 */
[----:B------:R-:W-:Y:S01]  /*4130*/  @!P3 IMAD.MOV.U32 R18, RZ, RZ, RZ ;  /* 0x000000ffff12b224 */ /* 0x000fe200078e00ff */
[----:B------:R-:W-:Y:S02]  /*4140*/  @!P3 SHF.R.S32.HI R21, RZ, 0x1, R21 ;  /* 0x00000001ff15b819 */ /* 0x000fe40000011415 */
[----:B------:R-:W-:-:S03]  /*4150*/  FSEL R25, R19, RZ, !P2 ;  /* 0x000000ff13197208 */ /* 0x000fc60005000000 */
[----:B------:R-:W-:Y:S02]  /*4160*/  @!P3 IMAD.IADD R20, R20, 0x1, -R21 ;  /* 0x000000011414b824 */ /* 0x000fe400078e0a15 */
[----:B------:R-:W-:-:S03]  /*4170*/  @!P3 IMAD R23, R21, 0x100000, R23 ;  /* 0x001000001517b824 */ /* 0x000fc600078e0217 */
[----:B------:R-:W-:-:S06]  /*4180*/  @!P3 LEA R19, R20, 0x3ff00000, 0x14 ;  /* 0x3ff000001413b811 */ /* 0x000fcc00078ea0ff */
[----:B------:R-:W-:-:S11]  /*4190*/  @!P3 DMUL R24, R22, R18 ;  /* 0x000000121618b228 */ /* 0x000fd60000000000 */
.L_x_64:
[----:B------:R-:W-:Y:S05]  /*41a0*/  BSYNC.RECONVERGENT B4 ;  /* 0x0000000000047941 */ /* 0x000fea0003800200 */
.L_x_63:
[----:B------:R-:W-:-:S11]  /*41b0*/  DADD R24, -R24, 1 ;  /* 0x3ff0000018187429 */ /* 0x000fd60000000100 */
.L_x_62:
[----:B------:R-:W-:Y:S05]  /*41c0*/  BSYNC.RECONVERGENT B3 ;  /* 0x0000000000037941 */ /* 0x000fea0003800200 */
.L_x_61:
        /* <DEDUP_REMOVED lines=27> */
[----:B------:R-:W-:Y:S01]  /*4380*/  UMOV UR13, 0x3efa0199 ;  /* 0x3efa0199000d7882 */ /* 0x000fe20000000000 */
[----:B------:R-:W-:-:S05]  /*4390*/  DADD R20, -RZ, -R18 ;  /* 0x00000000ff147229 */ /* 0x000fca0000000912 */
        /* <DEDUP_REMOVED lines=20> */
[----:B------:R-:W-:Y:S01]  /*44e0*/  DFMA R22, R24, R22, 1 ;  /* 0x3ff000001816742b */ /* 0x000fe20000000016 */
[----:B------:R-:W-:-:S05]  /*44f0*/  IMAD.MOV.U32 R24, RZ, RZ, R21 ;  /* 0x000000ffff187224 */ /* 0x000fca00078e0015 */
[----:B------:R-:W-:-:S04]  /*4500*/  FSETP.GEU.AND P2, PT, |R24|, 4.1917929649353027344, PT ;  /* 0x4086232b1800780b */ /* 0x000fc80003f4e200 */
[----:B------:R-:W-:Y:S02]  /*4510*/  IMAD R21, R16, 0x100000, R23 ;  /* 0x0010000010157824 */ /* 0x000fe400078e0217 */
[----:B------:R-:W-:-:S07]  /*4520*/  IMAD.MOV.U32 R20, RZ, RZ, R22 ;  /* 0x000000ffff147224 */ /* 0x000fce00078e0016 */
[----:B------:R-:W-:Y:S05]  /*4530*/  @!P2 BRA `(.L_x_68) ;  /* 0x000000000030a947 */ /* 0x000fea0003800000 */
[----:B------:R-:W-:Y:S01]  /*4540*/  FSETP.GEU.AND P3, PT, |R24|, 4.2275390625, PT ;  /* 0x408748001800780b */ /* 0x000fe20003f6e200 */
[C---:B------:R-:W-:Y:S02]  /*4550*/  DADD R20, -R18.reuse, +INF ;  /* 0x7ff0000012147429 */ /* 0x040fe40000000100 */
[----:B------:R-:W-:-:S08]  /*4560*/  DSETP.GT.AND P2, PT, R18, RZ, PT ;  /* 0x000000ff1200722a */ /* 0x000fd00003f44000 */
[----:B------:R-:W-:Y:S02]  /*4570*/  FSEL R20, R20, RZ, !P2 ;  /* 0x000000ff14147208 */ /* 0x000fe40005000000 */
[----:B------:R-:W-:Y:S02]  /*4580*/  @!P3 LEA.HI R17, R16, R16, RZ, 0x1 ;  /* 0x000000101011b211 */ /* 0x000fe400078f08ff */
[----:B------:R-:W-:Y:S02]  /*4590*/  FSEL R21, R21, RZ, !P2 ;  /* 0x000000ff15157208 */ /* 0x000fe40005000000 */
[----:B------:R-:W-:-:S04]  /*45a0*/  @!P3 SHF.R.S32.HI R17, RZ, 0x1, R17 ;  /* 0x00000001ff11b819 */ /* 0x000fc80000011411 */
[----:B------:R-:W-:Y:S01]  /*45b0*/  @!P3 LEA R23, R17, R23, 0x14 ;  /* 0x000000171117b211 */ /* 0x000fe200078ea0ff */
[----:B------:R-:W-:-:S05]  /*45c0*/  @!P3 IMAD.IADD R16, R16, 0x1, -R17 ;  /* 0x000000011010b824 */ /* 0x000fca00078e0a11 */
[----:B------:R-:W-:Y:S01]  /*45d0*/  @!P3 LEA R17, R16, 0x3ff00000, 0x14 ;  /* 0x3ff000001011b811 */ /* 0x000fe200078ea0ff */
[----:B------:R-:W-:-:S06]  /*45e0*/  @!P3 IMAD.MOV.U32 R16, RZ, RZ, RZ ;  /* 0x000000ffff10b224 */ /* 0x000fcc00078e00ff */
[----:B------:R-:W-:-:S11]  /*45f0*/  @!P3 DMUL R20, R22, R16 ;  /* 0x000000101614b228 */ /* 0x000fd60000000000 */
.L_x_68:
[----:B------:R-:W-:Y:S05]  /*4600*/  BSYNC.RECONVERGENT B4 ;  /* 0x0000000000047941 */ /* 0x000fea0003800200 */
.L_x_67:
[----:B------:R-:W-:-:S11]  /*4610*/  DADD R20, -R20, 1 ;  /* 0x3ff0000014147429 */ /* 0x000fd60000000100 */
.L_x_66:
[----:B------:R-:W-:Y:S05]  /*4620*/  BSYNC.RECONVERGENT B3 ;  /* 0x0000000000037941 */ /* 0x000fea0003800200 */
.L_x_65:
[----:B------:R-:W-:Y:S01]  /*4630*/  DADD R12, R12, R20 ;  /* 0x000000000c0c7229 */ /* 0x000fe20000000014 */
[----:B------:R-:W-:Y:S10]  /*4640*/  @P1 BRA `(.L_x_69) ;  /* 0xfffffff400c01947 */ /* 0x000ff4000383ffff */
[----:B------:R-:W-:Y:S05]  /*4650*/  BSYNC.RECONVERGENT B0 ;  /* 0x0000000000007941 */ /* 0x000fea0003800200 */
.L_x_60:
[----:B------:R-:W-:Y:S02]  /*4660*/  IMAD.MOV.U32 R16, RZ, RZ, R5 ;  /* 0x000000ffff107224 */ /* 0x000fe400078e0005 */
[----:B------:R-:W-:-:S07]  /*4670*/  IMAD.MOV.U32 R17, RZ, RZ, RZ ;  /* 0x000000ffff117224 */ /* 0x000fce00078e00ff */
.L_x_59:
[----:B------:R-:W-:Y:S05]  /*4680*/  BSYNC.RECONVERGENT B1 ;  /* 0x0000000000017941 */ /* 0x000fea0003800200 */
.L_x_58:
[----:B------:R-:W-:-:S04]  /*4690*/  LOP3.LUT R26, R26, 0x1, RZ, 0xc0, !PT ;  /* 0x000000011a1a7812 */ /* 0x000fc800078ec0ff */
[----:B------:R-:W-:-:S13]  /*46a0*/  ISETP.NE.U32.AND P1, PT, R26, 0x1, PT ;  /* 0x000000011a00780c */ /* 0x000fda0003f25070 */
[----:B------:R-:W-:Y:S05]  /*46b0*/  @P1 BRA `(.L_x_57) ;  /* 0x00000004001c1947 */ /* 0x000fea0003800000 */
[----:B-----5:R-:W-:-:S04]  /*46c0*/  LEA R14, P1, R16, R14, 0x3 ;  /* 0x0000000e100e7211 */ /* 0x020fc800078218ff */
[----:B------:R-:W-:-:S05]  /*46d0*/  LEA.HI.X R15, R16, R15, R17, 0x3, P1 ;  /* 0x0000000f100f7211 */ /* 0x000fca00008f1c11 */
[----:B0-----:R-:W2:Y:S01]  /*46e0*/  LDG.E.64 R4, desc[UR16][R14.64] ;  /* 0x000000100e047981 */ /* 0x001ea2000c1e1b00 */
        /* <DEDUP_REMOVED lines=64> */
.L_x_73:
[----:B------:R-:W-:Y:S05]  /*4af0*/  BSYNC.RECONVERGENT B1 ;  /* 0x0000000000017941 */ /* 0x000fea0003800200 */
.L_x_72:
[----:B------:R-:W-:-:S11]  /*4b00*/  DADD R16, -R16, 1 ;  /* 0x3ff0000010107429 */ /* 0x000fd60000000100 */
.L_x_71:
[----:B------:R-:W-:Y:S05]  /*4b10*/  BSYNC.RECONVERGENT B0 ;  /* 0x0000000000007941 */ /* 0x000fea0003800200 */
.L_x_70:
[----:B------:R-:W-:-:S11]  /*4b20*/  DADD R12, R12, R16 ;  /* 0x000000000c0c7229 */ /* 0x000fd60000000010 */
.L_x_57:
[----:B------:R-:W-:Y:S05]  /*4b30*/  BSYNC.RECONVERGENT B2 ;  /* 0x0000000000027941 */ /* 0x000fea0003800200 */
.L_x_56:
[----:B0-----:R-:W0:Y:S02]  /*4b40*/  LDC.64 R4, c[0x0][0x380] ;  /* 0x0000e000ff047b82 */ /* 0x001e240000000a00 */
[----:B0-----:R-:W-:-:S05]  /*4b50*/  IMAD.WIDE R20, R3, 0x8, R4 ;  /* 0x0000000803147825 */ /* 0x001fca00078e0204 */
[----:B-----5:R-:W2:Y:S02]  /*4b60*/  LDG.E.64 R14, desc[UR16][R20.64] ;  /* 0x00000010140e7981 */ /* 0x020ea4000c1e1b00 */
[----:B--2---:R-:W-:-:S06]  /*4b70*/  IMAD.WIDE.U32 R14, R2, 0x8, R14 ;  /* 0x00000008020e7825 */ /* 0x004fcc00078e000e */
[----:B------:R-:W2:Y:S01]  /*4b80*/  LDG.E.64 R14, desc[UR16][R14.64] ;  /* 0x000000100e0e7981 */ /* 0x000ea2000c1e1b00 */
[----:B------:R-:W-:Y:S02]  /*4b90*/  IMAD.U32 R22, RZ, RZ, UR6 ;  /* 0x00000006ff167e24 */ /* 0x000fe4000f8e00ff */
[----:B------:R-:W-:Y:S02]  /*4ba0*/  IMAD.U32 R23, RZ, RZ, UR7 ;  /* 0x00000007ff177e24 */ /* 0x000fe4000f8e00ff */
[----:B--2---:R-:W-:-:S05]  /*4bb0*/  IMAD.WIDE R16, R0, 0x8, R14 ;  /* 0x0000000800107825 */ /* 0x004fca00078e020e */
[----:B------:R0:W-:Y:S04]  /*4bc0*/  STG.E.64 desc[UR16][R16.64], R12 ;  /* 0x0000000c10007986 */ /* 0x0001e8000c101b10 */
[----:B------:R-:W2:Y:S02]  /*4bd0*/  LDG.E.64 R18, desc[UR16][R22.64] ;  /* 0x0000001016127981 */ /* 0x000ea4000c1e1b00 */
[----:B--2---:R-:W-:-:S05]  /*4be0*/  IMAD.WIDE R18, R0, 0x4, R18 ;  /* 0x0000000400127825 */ /* 0x004fca00078e0212 */
        /* <DEDUP_REMOVED lines=11> */
[----:B------:R-:W-:Y:S01]  /*4ca0*/  LOP3.LUT R28, R26, 0xf, RZ, 0xc0, !PT ;  /* 0x0000000f1a1c7812 */ /* 0x000fe200078ec0ff */
[----:B------:R-:W-:Y:S01]  /*4cb0*/  BSSY.RECONVERGENT B1, `(.L_x_76) ;  /* 0x0000059000017945 */ /* 0x000fe20003800200 */
[----:B------:R-:W-:Y:S01]  /*4cc0*/  IMAD.MOV.U32 R29, RZ, RZ, RZ ;  /* 0x000000ffff1d7224 */ /* 0x000fe200078e00ff */
[----:B------:R-:W-:Y:S02]  /*4cd0*/  CS2R R24, SRZ ;  /* 0x0000000000187805 */ /* 0x000fe4000001ff00 */
[----:B------:R-:W-:Y:S01]  /*4ce0*/  ISETP.NE.AND P1, PT, R28, RZ, PT ;  /* 0x000000ff1c00720c */ /* 0x000fe20003f25270 */
[----:B------:R-:W-:-:S12]  /*4cf0*/  @!P2 BRA `(.L_x_77) ;  /* 0x000000040050a947 */ /* 0x000fd80003800000 */
[----:B------:R-:W-:Y:S02]  /*4d00*/  LOP3.LUT R29, R26, 0x7ffffff0, RZ, 0xc0, !PT ;  /* 0x7ffffff01a1d7812 */ /* 0x000fe400078ec0ff */
[----:B------:R-:W-:Y:S02]  /*4d10*/  CS2R R24, SRZ ;  /* 0x0000000000187805 */ /* 0x000fe4000001ff00 */
[----:B------:R-:W-:-:S07]  /*4d20*/  MOV R27, RZ ;  /* 0x000000ff001b7202 */ /* 0x000fce0000000f00 */
.L_x_78:
[----:B-----5:R-:W-:-:S05]  /*4d30*/  IMAD.WIDE.U32 R14, R27, 0x8, R12 ;  /* 0x000000081b0e7825 */ /* 0x020fca00078e000c */
[----:B------:R-:W2:Y:S04]  /*4d40*/  LDG.E.64 R16, desc[UR16][R14.64] ;  /* 0x000000100e107981 */ /* 0x000ea8000c1e1b00 */
[----:B------:R-:W3:Y:S04]  /*4d50*/  LDG.E.64 R22, desc[UR16][R14.64+0x8] ;  /* 0x000008100e167981 */ /* 0x000ee8000c1e1b00 */
[----:B------:R-:W4:Y:S04]  /*4d60*/  LDG.E.64 R20, desc[UR16][R14.64+0x10] ;  /* 0x000010100e147981 */ /* 0x000f28000c1e1b00 */
[----:B------:R-:W4:Y:S01]  /*4d70*/  LDG.E.64 R18, desc[UR16][R14.64+0x18] ;  /* 0x000018100e127981 */ /* 0x000f22000c1e1b00 */
[----:B--2---:R-:W-:Y:S01]  /*4d80*/  DSETP.GEU.AND P2, PT, R10, R16, PT ;  /* 0x000000100a00722a */ /* 0x004fe20003f4e000 */
[----:B------:R-:W-:-:S05]  /*4d90*/  IMAD.MOV.U32 R16, RZ, RZ, RZ ;  /* 0x000000ffff107224 */ /* 0x000fca00078e00ff */
[----:B------:R-:W-:Y:S01]  /*4da0*/  FSEL R17, RZ, -1.9375, !P2 ;  /* 0xbff80000ff117808 */ /* 0x000fe20005000000 */
[C---:B---3--:R-:W-:Y:S01]  /*4db0*/  DSETP.GEU.AND P2, PT, R10.reuse, R22, PT ;  /* 0x000000160a00722a */ /* 0x048fe20003f4e000 */
[----:B------:R-:W-:Y:S01]  /*4dc0*/  IMAD.MOV.U32 R22, RZ, RZ, RZ ;  /* 0x000000ffff167224 */ /* 0x000fe200078e00ff */
[----:B----4-:R-:W-:-:S03]  /*4dd0*/  DSETP.GEU.AND P3, PT, R10, R20, PT ;  /* 0x000000140a00722a */ /* 0x010fc60003f6e000 */
[----:B------:R-:W-:Y:S01]  /*4de0*/  DADD R16, R24, R16 ;  /* 0x0000000018107229 */ /* 0x000fe20000000010 */
[----:B------:R-:W-:Y:S01]  /*4df0*/  FSEL R23, RZ, -1.9375, !P2 ;  /* 0xbff80000ff177808 */ /* 0x000fe20005000000 */
[----:B------:R-:W-:Y:S01]  /*4e00*/  IMAD.MOV.U32 R20, RZ, RZ, RZ ;  /* 0x000000ffff147224 */ /* 0x000fe200078e00ff */
[----:B------:R-:W-:Y:S01]  /*4e10*/  DSETP.GEU.AND P2, PT, R10, R18, PT ;  /* 0x000000120a00722a */ /* 0x000fe20003f4e000 */
[----:B------:R-:W-:Y:S01]  /*4e20*/  FSEL R21, RZ, -1.9375, !P3 ;  /* 0xbff80000ff157808 */ /* 0x000fe20005800000 */
[----:B------:R-:W-:Y:S01]  /*4e30*/  IMAD.MOV.U32 R24, RZ, RZ, RZ ;  /* 0x000000ffff187224 */ /* 0x000fe200078e00ff */
[----:B------:R-:W2:Y:S02]  /*4e40*/  LDG.E.64 R18, desc[UR16][R14.64+0x38] ;  /* 0x000038100e127981 */ /* 0x000ea4000c1e1b00 */
[----:B------:R-:W-:Y:S01]  /*4e50*/  DADD R22, R16, R22 ;  /* 0x0000000010167229 */ /* 0x000fe20000000016 */
[----:B------:R-:W-:Y:S01]  /*4e60*/  FSEL R25, RZ, -1.9375, !P2 ;  /* 0xbff80000ff197808 */ /* 0x000fe20005000000 */
[----:B------:R-:W3:Y:S06]  /*4e70*/  LDG.E.64 R16, desc[UR16][R14.64+0x20] ;  /* 0x000020100e107981 */ /* 0x000eec000c1e1b00 */
[----:B------:R-:W-:Y:S01]  /*4e80*/  DADD R22, R22, R20 ;  /* 0x0000000016167229 */ /* 0x000fe20000000014 */
[----:B------:R-:W4:Y:S07]  /*4e90*/  LDG.E.64 R20, desc[UR16][R14.64+0x30] ;  /* 0x000030100e147981 */ /* 0x000f2e000c1e1b00 */
[----:B------:R-:W-:-:S02]  /*4ea0*/  DADD R24, R22, R24 ;  /* 0x0000000016187229 */ /* 0x000fc40000000018 */
[----:B------:R-:W2:Y:S01]  /*4eb0*/  LDG.E.64 R22, desc[UR16][R14.64+0x28] ;  /* 0x000028100e167981 */ /* 0x000ea2000c1e1b00 */
[----:B---3--:R-:W-:Y:S01]  /*4ec0*/  DSETP.GEU.AND P2, PT, R10, R16, PT ;  /* 0x000000100a00722a */ /* 0x008fe20003f4e000 */
[----:B------:R-:W-:-:S05]  /*4ed0*/  IMAD.MOV.U32 R16, RZ, RZ, RZ ;  /* 0x000000ffff107224 */ /* 0x000fca00078e00ff */
[----:B------:R-:W-:Y:S01]  /*4ee0*/  FSEL R17, RZ, -1.9375, !P2 ;  /* 0xbff80000ff117808 */ /* 0x000fe20005000000 */
[----:B----4-:R-:W-:Y:S01]  /*4ef0*/  DSETP.GEU.AND P3, PT, R10, R20, PT ;  /* 0x000000140a00722a */ /* 0x010fe20003f6e000 */
[----:B------:R-:W-:-:S04]  /*4f00*/  MOV R20, RZ ;  /* 0x000000ff00147202 */ /* 0x000fc80000000f00 */
[----:B------:R-:W-:Y:S02]  /*4f10*/  DADD R24, R24, R16 ;  /* 0x0000000018187229 */ /* 0x000fe40000000010 */
[C---:B--2---:R-:W-:Y:S01]  /*4f20*/  DSETP.GEU.AND P2, PT, R10.reuse, R22, PT ;  /* 0x000000160a00722a */ /* 0x044fe20003f4e000 */
[----:B------:R-:W-:Y:S01]  /*4f30*/  FSEL R17, RZ, -1.9375, !P3 ;  /* 0xbff80000ff117808 */ /* 0x000fe20005800000 */
[----:B------:R-:W2:Y:S04]  /*4f40*/  LDG.E.64 R22, desc[UR16][R14.64+0x58] ;  /* 0x000058100e167981 */ /* 0x000ea8000c1e1b00 */
[----:B------:R-:W-:Y:S01]  /*4f50*/  FSEL R21, RZ, -1.9375, !P2 ;  /* 0xbff80000ff157808 */ /* 0x000fe20005000000 */
[----:B------:R-:W-:Y:S01]  /*4f60*/  DSETP.GEU.AND P2, PT, R10, R18, PT ;  /* 0x000000120a00722a */ /* 0x000fe20003f4e000 */
[----:B------:R-:W3:Y:S04]  /*4f70*/  LDG.E.64 R18, desc[UR16][R14.64+0x48] ;  /* 0x000048100e127981 */ /* 0x000ee8000c1e1b00 */
[----:B------:R-:W-:Y:S01]  /*4f80*/  DADD R20, R24, R20 ;  /* 0x0000000018147229 */ /* 0x000fe20000000014 */
[----:B------:R-:W4:Y:S07]  /*4f90*/  LDG.E.64 R24, desc[UR16][R14.64+0x40] ;  /* 0x000040100e187981 */ /* 0x000f2e000c1e1b00 */
[----:B------:R-:W-:Y:S01]  /*4fa0*/  DADD R20, R20, R16 ;  /* 0x0000000014147229 */ /* 0x000fe20000000010 */
[----:B------:R-:W-:-:S07]  /*4fb0*/  FSEL R17, RZ, -1.9375, !P2 ;  /* 0xbff80000ff117808 */ /* 0x000fce0005000000 */
[----:B------:R-:W-:Y:S02]  /*4fc0*/  DADD R16, R20, R16 ;  /* 0x0000000014107229 */ /* 0x000fe40000000010 */
[----:B------:R-:W2:Y:S01]  /*4fd0*/  LDG.E.64 R20, desc[UR16][R14.64+0x50] ;  /* 0x000050100e147981 */ /* 0x000ea2000c1e1b00 */
[----:B----4-:R-:W-:Y:S01]  /*4fe0*/  DSETP.GEU.AND P2, PT, R10, R24, PT ;  /* 0x000000180a00722a */ /* 0x010fe20003f4e000 */
[----:B------:R-:W-:-:S05]  /*4ff0*/  IMAD.MOV.U32 R24, RZ, RZ, RZ ;  /* 0x000000ffff187224 */ /* 0x000fca00078e00ff */
[----:B------:R-:W-:Y:S01]  /*5000*/  FSEL R25, RZ, -1.9375, !P2 ;  /* 0xbff80000ff197808 */ /* 0x000fe20005000000 */
[----:B---3--:R-:W-:Y:S01]  /*5010*/  DSETP.GEU.AND P2, PT, R10, R18, PT ;  /* 0x000000120a00722a */ /* 0x008fe20003f4e000 */
[----:B------:R-:W-:-:S04]  /*5020*/  IMAD.MOV.U32 R18, RZ, RZ, RZ ;  /* 0x000000ffff127224 */ /* 0x000fc800078e00ff */
[----:B------:R-:W-:Y:S01]  /*5030*/  DADD R16, R16, R24 ;  /* 0x0000000010107229 */ /* 0x000fe20000000018 */
[----:B------:R-:W-:Y:S01]  /*5040*/  FSEL R19, RZ, -1.9375, !P2 ;  /* 0xbff80000ff137808 */ /* 0x000fe20005000000 */
[----:B--2---:R-:W-:Y:S01]  /*5050*/  DSETP.GEU.AND P3, PT, R10, R20, PT ;  /* 0x000000140a00722a */ /* 0x004fe20003f6e000 */
[----:B------:R-:W2:Y:S05]  /*5060*/  LDG.E.64 R24, desc[UR16][R14.64+0x78] ;  /* 0x000078100e187981 */ /* 0x000eaa000c1e1b00 */
[----:B------:R-:W-:Y:S01]  /*5070*/  DADD R18, R16, R18 ;  /* 0x0000000010127229 */ /* 0x000fe20000000012 */
[----:B------:R-:W3:Y:S01]  /*5080*/  LDG.E.64 R20, desc[UR16][R14.64+0x60] ;  /* 0x000060100e147981 */ /* 0x000ee2000c1e1b00 */
[----:B------:R-:W-:Y:S01]  /*5090*/  FSEL R17, RZ, -1.9375, !P3 ;  /* 0xbff80000ff117808 */ /* 0x000fe20005800000 */
[----:B------:R-:W-:Y:S01]  /*50a0*/  IMAD.MOV.U32 R16, RZ, RZ, RZ ;  /* 0x000000ffff107224 */ /* 0x000fe200078e00ff */
[----:B------:R-:W-:Y:S01]  /*50b0*/  DSETP.GEU.AND P2, PT, R10, R22, PT ;  /* 0x000000160a00722a */ /* 0x000fe20003f4e000 */
[----:B------:R-:W-:-:S04]  /*50c0*/  IMAD.MOV.U32 R22, RZ, RZ, RZ ;  /* 0x000000ffff167224 */ /* 0x000fc800078e00ff */
[----:B------:R-:W-:Y:S01]  /*50d0*/  DADD R16, R18, R16 ;  /* 0x0000000012107229 */ /* 0x000fe20000000010 */
[----:B------:R-:W-:Y:S01]  /*50e0*/  FSEL R23, RZ, -1.9375, !P2 ;  /* 0xbff80000ff177808 */ /* 0x000fe20005000000 */
[----:B------:R-:W4:Y:S06]  /*50f0*/  LDG.E.64 R18, desc[UR16][R14.64+0x68] ;  /* 0x000068100e127981 */ /* 0x000f2c000c1e1b00 */
[----:B------:R-:W-:Y:S02]  /*5100*/  DADD R22, R16, R22 ;  /* 0x0000000010167229 */ /* 0x000fe40000000016 */
[----:B------:R-:W2:Y:S01]  /*5110*/  LDG.E.64 R16, desc[UR16][R14.64+0x70] ;  /* 0x000070100e107981 */ /* 0x000ea2000c1e1b00 */
[----:B------:R-:W-:Y:S01]  /*5120*/  VIADD R27, R27, 0x10 ;  /* 0x000000101b1b7836 */ /* 0x000fe20000000000 */
[----:B---3--:R-:W-:-:S02]  /*5130*/  DSETP.GEU.AND P2, PT, R10, R20, PT ;  /* 0x000000140a00722a */ /* 0x008fc40003f4e000 */
[----:B----4-:R-:W-:-:S04]  /*5140*/  DSETP.GEU.AND P3, PT, R10, R18, PT ;  /* 0x000000120a00722a */ /* 0x010fc80003f6e000 */
[----:B------:R-:W-:Y:S01]  /*5150*/  FSEL R19, RZ, -1.9375, !P2 ;  /* 0xbff80000ff137808 */ /* 0x000fe20005000000 */
[----:B------:R-:W-:Y:S01]  /*5160*/  IMAD.MOV.U32 R18, RZ, RZ, RZ ;  /* 0x000000ffff127224 */ /* 0x000fe200078e00ff */
[----:B--2---:R-:W-:-:S05]  /*5170*/  DSETP.GEU.AND P2, PT, R10, R16, PT ;  /* 0x000000100a00722a */ /* 0x004fca0003f4e000 */
[----:B------:R-:W-:Y:S01]  /*5180*/  DADD R22, R22, R18 ;  /* 0x0000000016167229 */ /* 0x000fe20000000012 */
[----:B------:R-:W-:Y:S02]  /*5190*/  FSEL R19, RZ, -1.9375, !P3 ;  /* 0xbff80000ff137808 */ /* 0x000fe40005800000 */
[----:B------:R-:W-:Y:S01]  /*51a0*/  FSEL R17, RZ, -1.9375, !P2 ;  /* 0xbff80000ff117808 */ /* 0x000fe20005000000 */
[----:B------:R-:W-:Y:S01]  /*51b0*/  DSETP.GEU.AND P2, PT, R10, R24, PT ;  /* 0x000000180a00722a */ /* 0x000fe20003f4e000 */
[----:B------:R-:W-:-:S03]  /*51c0*/  MOV R16, RZ ;  /* 0x000000ff00107202 */ /* 0x000fc60000000f00 */
[----:B------:R-:W-:Y:S02]  /*51d0*/  DADD R22, R22, R18 ;  /* 0x0000000016167229 */ /* 0x000fe40000000012 */
[----:B------:R-:W-:Y:S02]  /*51e0*/  FSEL R25, RZ, -1.9375, !P2 ;  /* 0xbff80000ff197808 */ /* 0x000fe40005000000 */
[----:B------:R-:W-:Y:S01]  /*51f0*/  ISETP.NE.AND P2, PT, R27, R29, PT ;  /* 0x0000001d1b00720c */ /* 0x000fe20003f45270 */
[----:B------:R-:W-:-:S03]  /*5200*/  IMAD.MOV.U32 R24, RZ, RZ, RZ ;  /* 0x000000ffff187224 */ /* 0x000fc600078e00ff */
[----:B------:R-:W-:-:S08]  /*5210*/  DADD R22, R22, R16 ;  /* 0x0000000016167229 */ /* 0x000fd00000000010 */
[----:B------:R-:W-:Y:S01]  /*5220*/  DADD R24, R22, R24 ;  /* 0x0000000016187229 */ /* 0x000fe20000000018 */
[----:B------:R-:W-:Y:S10]  /*5230*/  @P2 BRA `(.L_x_78) ;  /* 0xfffffff800bc2947 */ /* 0x000ff4000383ffff */
.L_x_77:
[----:B------:R-:W-:Y:S05]  /*5240*/  BSYNC.RECONVERGENT B1 ;  /* 0x0000000000017941 */ /* 0x000fea0003800200 */
.L_x_76:
        /* <DEDUP_REMOVED lines=11> */
[----:B--2---:R-:W-:-:S02]  /*5300*/  DSETP.GEU.AND P2, PT, R10, R20, PT ;  /* 0x000000140a00722a */ /* 0x004fc40003f4e000 */
[----:B---3--:R-:W-:-:S04]  /*5310*/  DSETP.GEU.AND P3, PT, R10, R14, PT ;  /* 0x0000000e0a00722a */ /* 0x008fc80003f6e000 */
[----:B------:R-:W-:Y:S01]  /*5320*/  FSEL R15, RZ, -1.9375, !P2 ;  /* 0xbff80000ff0f7808 */ /* 0x000fe20005000000 */
[----:B------:R-:W-:Y:S01]  /*5330*/  IMAD.MOV.U32 R14, RZ, RZ, RZ ;  /* 0x000000ffff0e7224 */ /* 0x000fe200078e00ff */
[----:B----4-:R-:W-:Y:S01]  /*5340*/  DSETP.GEU.AND P2, PT, R10, R16, PT ;  /* 0x000000100a00722a */ /* 0x010fe20003f4e000 */
[----:B------:R-:W2:Y:S04]  /*5350*/  LDG.E.64 R16, desc[UR16][R22.64+0x20] ;  /* 0x0000201016107981 */ /* 0x000ea8000c1e1b00 */
[----:B------:R-:W-:Y:S01]  /*5360*/  DADD R24, R24, R14 ;  /* 0x0000000018187229 */ /* 0x000fe2000000000e */
[----:B------:R-:W-:Y:S01]  /*5370*/  FSEL R15, RZ, -1.9375, !P3 ;  /* 0xbff80000ff0f7808 */ /* 0x000fe20005800000 */
[----:B------:R-:W-:Y:S01]  /*5380*/  IMAD.MOV.U32 R20, RZ, RZ, RZ ;  /* 0x000000ffff147224 */ /* 0x000fe200078e00ff */
[----:B------:R-:W-:-:S05]  /*5390*/  FSEL R21, RZ, -1.9375, !P2 ;  /* 0xbff80000ff157808 */ /* 0x000fca0005000000 */
[----:B------:R-:W-:Y:S02]  /*53a0*/  DADD R14, R24, R14 ;  /* 0x00000000180e7229 */ /* 0x000fe4000000000e */
[----:B------:R-:W-:Y:S01]  /*53b0*/  DSETP.GEU.AND P2, PT, R10, R18, PT ;  /* 0x000000120a00722a */ /* 0x000fe20003f4e000 */
[----:B------:R-:W3:Y:S04]  /*53c0*/  LDG.E.64 R24, desc[UR16][R22.64+0x38] ;  /* 0x0000381016187981 */ /* 0x000ee8000c1e1b00 */
[----:B------:R-:W4:Y:S01]  /*53d0*/  LDG.E.64 R18, desc[UR16][R22.64+0x30] ;  /* 0x0000301016127981 */ /* 0x000f22000c1e1b00 */
[----:B------:R-:W-:-:S03]  /*53e0*/  DADD R20, R14, R20 ;  /* 0x000000000e147229 */ /* 0x000fc60000000014 */
[----:B------:R-:W3:Y:S01]  /*53f0*/  LDG.E.64 R14, desc[UR16][R22.64+0x28] ;  /* 0x00002810160e7981 */ /* 0x000ee2000c1e1b00 */
[----:B------:R-:W-:Y:S01]  /*5400*/  VIADD R29, R29, 0x8 ;  /* 0x000000081d1d7836 */ /* 0x000fe20000000000 */
[----:B--2---:R-:W-:Y:S01]  /*5410*/  DSETP.GEU.AND P3, PT, R10, R16, PT ;  /* 0x000000100a00722a */ /* 0x004fe20003f6e000 */
[----:B------:R-:W-:Y:S01]  /*5420*/  FSEL R17, RZ, -1.9375, !P2 ;  /* 0xbff80000ff117808 */ /* 0x000fe20005000000 */
[----:B------:R-:W-:-:S06]  /*5430*/  IMAD.MOV.U32 R16, RZ, RZ, RZ ;  /* 0x000000ffff107224 */ /* 0x000fcc00078e00ff */
[----:B------:R-:W-:Y:S01]  /*5440*/  DADD R20, R20, R16 ;  /* 0x0000000014147229 */ /* 0x000fe20000000010 */
[----:B------:R-:W-:-:S07]  /*5450*/  FSEL R17, RZ, -1.9375, !P3 ;  /* 0xbff80000ff117808 */ /* 0x000fce0005800000 */
[----:B------:R-:W-:Y:S02]  /*5460*/  DADD R20, R20, R16 ;  /* 0x0000000014147229 */ /* 0x000fe40000000010 */
[----:B---3--:R-:W-:Y:S01]  /*5470*/  DSETP.GEU.AND P2, PT, R10, R14, PT ;  /* 0x0000000e0a00722a */ /* 0x008fe20003f4e000 */
[----:B------:R-:W-:-:S05]  /*5480*/  MOV R14, RZ ;  /* 0x000000ff000e7202 */ /* 0x000fca0000000f00 */
[----:B------:R-:W-:Y:S01]  /*5490*/  FSEL R15, RZ, -1.9375, !P2 ;  /* 0xbff80000ff0f7808 */ /* 0x000fe20005000000 */
[----:B----4-:R-:W-:-:S05]  /*54a0*/  DSETP.GEU.AND P2, PT, R10, R18, PT ;  /* 0x000000120a00722a */ /* 0x010fca0003f4e000 */
[----:B------:R-:W-:Y:S01]  /*54b0*/  DADD R20, R20, R14 ;  /* 0x0000000014147229 */ /* 0x000fe2000000000e */
[----:B------:R-:W-:Y:S01]  /*54c0*/  FSEL R15, RZ, -1.9375, !P2 ;  /* 0xbff80000ff0f7808 */ /* 0x000fe20005000000 */
[----:B------:R-:W-:Y:S01]  /*54d0*/  DSETP.GEU.AND P2, PT, R10, R24, PT ;  /* 0x000000180a00722a */ /* 0x000fe20003f4e000 */
[----:B------:R-:W-:-:S05]  /*54e0*/  IMAD.MOV.U32 R24, RZ, RZ, RZ ;  /* 0x000000ffff187224 */ /* 0x000fca00078e00ff */
[----:B------:R-:W-:Y:S01]  /*54f0*/  DADD R20, R20, R14 ;  /* 0x0000000014147229 */ /* 0x000fe2000000000e */
[----:B------:R-:W-:-:S07]  /*5500*/  FSEL R25, RZ, -1.9375, !P2 ;  /* 0xbff80000ff197808 */ /* 0x000fce0005000000 */
[----:B------:R-:W-:-:S11]  /*5510*/  DADD R24, R20, R24 ;  /* 0x0000000014187229 */ /* 0x000fd60000000018 */
.L_x_80:
[----:B------:R-:W-:Y:S05]  /*5520*/  BSYNC.RECONVERGENT B1 ;  /* 0x0000000000017941 */ /* 0x000fea0003800200 */
.L_x_79:
        /* <DEDUP_REMOVED lines=20> */
[----:B------:R-:W-:Y:S01]  /*5670*/  MOV R24, RZ ;  /* 0x000000ff00187202 */ /* 0x000fe20000000f00 */
[----:B------:R-:W-:-:S04]  /*5680*/  IMAD.MOV.U32 R16, RZ, RZ, RZ ;  /* 0x000000ffff107224 */ /* 0x000fc800078e00ff */
[----:B------:R-:W-:Y:S01]  /*5690*/  DADD R20, R20, R18 ;  /* 0x0000000014147229 */ /* 0x000fe20000000012 */
[----:B------:R-:W-:Y:S01]  /*56a0*/  FSEL R17, RZ, -1.9375, !P2 ;  /* 0xbff80000ff117808 */ /* 0x000fe20005000000 */
[----:B------:R-:W-:-:S06]  /*56b0*/  DSETP.GEU.AND P2, PT, R10, R14, PT ;  /* 0x0000000e0a00722a */ /* 0x000fcc0003f4e000 */
[----:B------:R-:W-:Y:S01]  /*56c0*/  DADD R20, R20, R16 ;  /* 0x0000000014147229 */ /* 0x000fe20000000010 */
[----:B------:R-:W-:-:S07]  /*56d0*/  FSEL R25, RZ, -1.9375, !P2 ;  /* 0xbff80000ff197808 */ /* 0x000fce0005000000 */
[----:B------:R-:W-:-:S11]  /*56e0*/  DADD R24, R20, R24 ;  /* 0x0000000014187229 */ /* 0x000fd60000000018 */
.L_x_82:
[----:B------:R-:W-:Y:S05]  /*56f0*/  BSYNC.RECONVERGENT B1 ;  /* 0x0000000000017941 */ /* 0x000fea0003800200 */
.L_x_81:
        /* <DEDUP_REMOVED lines=9> */
[----:B------:R-:W-:Y:S01]  /*5790*/  ISETP.NE.AND P2, PT, R26, 0x2, PT ;  /* 0x000000021a00780c */ /* 0x000fe20003f45270 */
[----:B------:R-:W2:-:S12]  /*57a0*/  LDG.E.64 R12, desc[UR16][R16.64+0x8] ;  /* 0x00000810100c7981 */ /* 0x000e98000c1e1b00 */
[----:B------:R-:W3:Y:S01]  /*57b0*/  @P2 LDG.E.64 R14, desc[UR16][R16.64+0x10] ;  /* 0x00001010100e2981 */ /* 0x000ee2000c1e1b00 */
[----:B--2---:R-:W-:Y:S01]  /*57c0*/  DSETP.GEU.AND P1, PT, R10, R12, PT ;  /* 0x0000000c0a00722a */ /* 0x004fe20003f2e000 */
[----:B------:R-:W-:-:S05]  /*57d0*/  IMAD.MOV.U32 R12, RZ, RZ, RZ ;  /* 0x000000ffff0c7224 */ /* 0x000fca00078e00ff */
[----:B------:R-:W-:Y:S01]  /*57e0*/  FSEL R13, RZ, -1.9375, !P1 ;  /* 0xbff80000ff0d7808 */ /* 0x000fe20004800000 */
[----:B---3--:R-:W-:-:S05]  /*57f0*/  @P2 DSETP.GEU.AND P1, PT, R10, R14, PT ;  /* 0x0000000e0a00222a */ /* 0x008fca0003f2e000 */
[----:B------:R-:W-:Y:S01]  /*5800*/  DADD R24, R24, R12 ;  /* 0x0000000018187229 */ /* 0x000fe2000000000c */
[----:B------:R-:W-:Y:S01]  /*5810*/  @P2 IMAD.MOV.U32 R12, RZ, RZ, RZ ;  /* 0x000000ffff0c2224 */ /* 0x000fe200078e00ff */
[----:B------:R-:W-:-:S06]  /*5820*/  @P2 FSEL R13, RZ, -1.9375, !P1 ;  /* 0xbff80000ff0d2808 */ /* 0x000fcc0004800000 */
[----:B------:R-:W-:-:S11]  /*5830*/  @P2 DADD R24, R24, R12 ;  /* 0x0000000018182229 */ /* 0x000fd6000000000c */
.L_x_75:
[----:B------:R-:W-:Y:S05]  /*5840*/  BSYNC.RECONVERGENT B0 ;  /* 0x0000000000007941 */ /* 0x000fea0003800200 */
.L_x_74:
[----:B------:R-:W-:Y:S01]  /*5850*/  IMAD.U32 R18, RZ, RZ, UR10 ;  /* 0x0000000aff127e24 */ /* 0x000fe2000f8e00ff */
[----:B------:R-:W-:Y:S01]  /*5860*/  MOV R19, UR11 ;  /* 0x0000000b00137c02 */ /* 0x000fe20008000f00 */
[----:B------:R-:W0:Y:S04]  /*5870*/  LDC R16, c[0x0][0x3c0] ;  /* 0x0000f000ff107b82 */ /* 0x000e280000000800 */
[----:B-----5:R-:W2:Y:S02]  /*5880*/  LDG.E.64 R12, desc[UR16][R18.64] ;  /* 0x00000010120c7981 */ /* 0x020ea4000c1e1b00 */
[----:B--2---:R-:W-:Y:S02]  /*5890*/  IMAD.WIDE R14, R0, 0x8, R12 ;  /* 0x00000008000e7825 */ /* 0x004fe400078e020c */
        /* <DEDUP_REMOVED lines=19> */
[----:B------:R-:W5:Y:S04]  /*59d0*/  LDG.E.64 R14, desc[UR16][R14.64] ;  /* 0x000000100e0e7981 */ /* 0x000f68000c1e1b00 */
[----:B------:R-:W5:Y:S01]  /*59e0*/  LDG.E.64 R4, desc[UR16][R4.64] ;  /* 0x0000001004047981 */ /* 0x000f62000c1e1b00 */
[----:B------:R-:W-:Y:S01]  /*59f0*/  LOP3.LUT R26, R12, 0xf, RZ, 0xc0, !PT ;  /* 0x0000000f0c1a7812 */ /* 0x000fe200078ec0ff */
[----:B------:R-:W-:Y:S01]  /*5a00*/  IMAD.MOV.U32 R3, RZ, RZ, RZ ;  /* 0x000000ffff037224 */ /* 0x000fe200078e00ff */
[----:B------:R-:W-:Y:S02]  /*5a10*/  CS2R R18, SRZ ;  /* 0x0000000000127805 */ /* 0x000fe4000001ff00 */
[----:B------:R-:W-:Y:S01]  /*5a20*/  ISETP.NE.AND P2, PT, R26, RZ, PT ;  /* 0x000000ff1a00720c */ /* 0x000fe20003f45270 */
[----:B------:R-:W-:-:S12]  /*5a30*/  @!P1 BRA `(.L_x_84) ;  /* 0x0000000000e09947 */ /* 0x000fd80003800000 */
[----:B------:R-:W-:Y:S01]  /*5a40*/  LOP3.LUT R3, R12, 0x7ffffff0, RZ, 0xc0, !PT ;  /* 0x7ffffff00c037812 */ /* 0x000fe200078ec0ff */
[----:B------:R-:W-:Y:S01]  /*5a50*/  IMAD.MOV.U32 R13, RZ, RZ, RZ ;  /* 0x000000ffff0d7224 */ /* 0x000fe200078e00ff */
[----:B------:R-:W-:-:S07]  /*5a60*/  CS2R R18, SRZ ;  /* 0x0000000000127805 */ /* 0x000fce000001ff00 */
.L_x_85:
[----:B-----5:R-:W-:-:S04]  /*5a70*/  IMAD.WIDE.U32 R20, R13, 0x8, R4 ;  /* 0x000000080d147825 */ /* 0x020fc800078e0004 */
[----:B------:R-:W-:Y:S01]  /*5a80*/  IMAD.WIDE.U32 R16, R13, 0x8, R14 ;  /* 0x000000080d107825 */ /* 0x000fe200078e000e */
[----:B------:R-:W2:Y:S04]  /*5a90*/  LDG.E.64 R22, desc[UR16][R20.64] ;  /* 0x0000001014167981 */ /* 0x000ea8000c1e1b00 */
[----:B------:R-:W2:Y:S04]  /*5aa0*/  LDG.E.64 R24, desc[UR16][R16.64] ;  /* 0x0000001010187981 */ /* 0x000ea8000c1e1b00 */
[----:B------:R-:W3:Y:S01]  /*5ab0*/  LDG.E.64 R28, desc[UR16][R20.64+0x78] ;  /* 0x00007810141c7981 */ /* 0x000ee2000c1e1b00 */
[----:B--2---:R-:W-:-:S03]  /*5ac0*/  DFMA R24, R22, R24, R18 ;  /* 0x000000181618722b */ /* 0x004fc60000000012 */
[----:B------:R-:W2:Y:S04]  /*5ad0*/  LDG.E.64 R18, desc[UR16][R20.64+0x8] ;  /* 0x0000081014127981 */ /* 0x000ea8000c1e1b00 */
[----:B------:R-:W2:Y:S02]  /*5ae0*/  LDG.E.64 R22, desc[UR16][R16.64+0x8] ;  /* 0x0000081010167981 */ /* 0x000ea4000c1e1b00 */
[----:B--2---:R-:W-:Y:S02]  /*5af0*/  DFMA R22, R18, R22, R24 ;  /* 0x000000161216722b */ /* 0x004fe40000000018 */
[----:B------:R-:W2:Y:S04]  /*5b00*/  LDG.E.64 R18, desc[UR16][R20.64+0x10] ;  /* 0x0000101014127981 */ /* 0x000ea8000c1e1b00 */
[----:B------:R-:W2:Y:S02]  /*5b10*/  LDG.E.64 R24, desc[UR16][R16.64+0x10] ;  /* 0x0000101010187981 */ /* 0x000ea4000c1e1b00 */
[----:B--2---:R-:W-:-:S02]  /*5b20*/  DFMA R24, R18, R24, R22 ;  /* 0x000000181218722b */ /* 0x004fc40000000016 */
        /* <DEDUP_REMOVED lines=31> */
[----:B------:R-:W2:Y:S01]  /*5d20*/  LDG.E.64 R18, desc[UR16][R16.64+0x68] ;  /* 0x0000681010127981 */ /* 0x000ea2000c1e1b00 */
[----:B------:R-:W-:Y:S01]  /*5d30*/  VIADD R13, R13, 0x10 ;  /* 0x000000100d0d7836 */ /* 0x000fe20000000000 */
[----:B--2---:R-:W-:Y:S02]  /*5d40*/  DFMA R18, R22, R18, R24 ;  /* 0x000000121612722b */ /* 0x004fe40000000018 */
[----:B------:R-:W2:Y:S04]  /*5d50*/  LDG.E.64 R22, desc[UR16][R20.64+0x70] ;  /* 0x0000701014167981 */ /* 0x000ea8000c1e1b00 */
[----:B------:R-:W2:Y:S04]  /*5d60*/  LDG.E.64 R24, desc[UR16][R16.64+0x70] ;  /* 0x0000701010187981 */ /* 0x000ea8000c1e1b00 */
[----:B------:R-:W3:Y:S01]  /*5d70*/  LDG.E.64 R16, desc[UR16][R16.64+0x78] ;  /* 0x0000781010107981 */ /* 0x000ee2000c1e1b00 */
[----:B------:R-:W-:Y:S01]  /*5d80*/  ISETP.NE.AND P1, PT, R13, R3, PT ;  /* 0x000000030d00720c */ /* 0x000fe20003f25270 */
[----:B--2---:R-:W-:-:S08]  /*5d90*/  DFMA R18, R22, R24, R18 ;  /* 0x000000181612722b */ /* 0x004fd00000000012 */
[----:B---3--:R-:W-:-:S04]  /*5da0*/  DFMA R18, R28, R16, R18 ;  /* 0x000000101c12722b */ /* 0x008fc80000000012 */
[----:B------:R-:W-:Y:S07]  /*5db0*/  @P1 BRA `(.L_x_85) ;  /* 0xfffffffc002c1947 */ /* 0x000fee000383ffff */
.L_x_84:
        /* <DEDUP_REMOVED lines=10> */
[----:B------:R-:W3:Y:S01]  /*5e60*/  LDG.E.64 R26, desc[UR16][R16.64+0x8] ;  /* 0x00000810101a7981 */ /* 0x000ee2000c1e1b00 */
[----:B--2---:R-:W-:-:S03]  /*5e70*/  DFMA R22, R24, R22, R18 ;  /* 0x000000161816722b */ /* 0x004fc60000000012 */
[----:B------:R-:W2:Y:S04]  /*5e80*/  LDG.E.64 R24, desc[UR16][R28.64+0x10] ;  /* 0x000010101c187981 */ /* 0x000ea8000c1e1b00 */
[----:B------:R-:W4:Y:S01]  /*5e90*/  LDG.E.64 R18, desc[UR16][R28.64+0x18] ;  /* 0x000018101c127981 */ /* 0x000f22000c1e1b00 */
[----:B---3--:R-:W-:-:S03]  /*5ea0*/  DFMA R26, R20, R26, R22 ;  /* 0x0000001a141a722b */ /* 0x008fc60000000016 */
[----:B------:R-:W2:Y:S04]  /*5eb0*/  LDG.E.64 R22, desc[UR16][R16.64+0x10] ;  /* 0x0000101010167981 */ /* 0x000ea8000c1e1b00 */
[----:B------:R-:W4:Y:S01]  /*5ec0*/  LDG.E.64 R20, desc[UR16][R16.64+0x18] ;  /* 0x0000181010147981 */ /* 0x000f22000c1e1b00 */
[----:B--2---:R-:W-:-:S03]  /*5ed0*/  DFMA R22, R24, R22, R26 ;  /* 0x000000161816722b */ /* 0x004fc6000000001a */
[----:B------:R-:W2:Y:S04]  /*5ee0*/  LDG.E.64 R24, desc[UR16][R28.64+0x28] ;  /* 0x000028101c187981 */ /* 0x000ea8000c1e1b00 */
[----:B------:R-:W2:Y:S01]  /*5ef0*/  LDG.E.64 R26, desc[UR16][R16.64+0x28] ;  /* 0x00002810101a7981 */ /* 0x000ea2000c1e1b00 */
[----:B----4-:R-:W-:-:S03]  /*5f00*/  DFMA R18, R18, R20, R22 ;  /* 0x000000141212722b */ /* 0x010fc60000000016 */
[----:B------:R-:W3:Y:S04]  /*5f10*/  LDG.E.64 R20, desc[UR16][R28.64+0x20] ;  /* 0x000020101c147981 */ /* 0x000ee8000c1e1b00 */
[----:B------:R-:W3:Y:S02]  /*5f20*/  LDG.E.64 R22, desc[UR16][R16.64+0x20] ;  /* 0x0000201010167981 */ /* 0x000ee4000c1e1b00 */
[----:B---3--:R-:W-:Y:S02]  /*5f30*/  DFMA R18, R20, R22, R18 ;  /* 0x000000161412722b */ /* 0x008fe40000000012 */
[----:B------:R-:W3:Y:S04]  /*5f40*/  LDG.E.64 R20, desc[UR16][R16.64+0x30] ;  /* 0x0000301010147981 */ /* 0x000ee8000c1e1b00 */
[----:B------:R-:W4:Y:S02]  /*5f50*/  LDG.E.64 R22, desc[UR16][R28.64+0x38] ;  /* 0x000038101c167981 */ /* 0x000f24000c1e1b00 */
[----:B--2---:R-:W-:-:S02]  /*5f60*/  DFMA R24, R24, R26, R18 ;  /* 0x0000001a1818722b */ /* 0x004fc40000000012 */
[----:B------:R-:W3:Y:S04]  /*5f70*/  LDG.E.64 R18, desc[UR16][R28.64+0x30] ;  /* 0x000030101c127981 */ /* 0x000ee8000c1e1b00 */
[----:B------:R-:W4:Y:S01]  /*5f80*/  LDG.E.64 R26, desc[UR16][R16.64+0x38] ;  /* 0x00003810101a7981 */ /* 0x000f22000c1e1b00 */
[----:B------:R-:W-:Y:S01]  /*5f90*/  IADD3 R3, PT, PT, R3, 0x8, RZ ;  /* 0x0000000803037810 */ /* 0x000fe20007ffe0ff */
[----:B---3--:R-:W-:-:S08]  /*5fa0*/  DFMA R18, R18, R20, R24 ;  /* 0x000000141212722b */ /* 0x008fd00000000018 */
[----:B----4-:R-:W-:-:S11]  /*5fb0*/  DFMA R18, R22, R26, R18 ;  /* 0x0000001a1612722b */ /* 0x010fd60000000012 */
.L_x_86:
        /* <DEDUP_REMOVED lines=17> */
[----:B------:R-:W-:Y:S01]  /*60d0*/  VIADD R3, R3, 0x4 ;  /* 0x0000000403037836 */ /* 0x000fe20000000000 */
[----:B--2---:R-:W-:-:S08]  /*60e0*/  DFMA R18, R16, R18, R22 ;  /* 0x000000121012722b */ /* 0x004fd00000000016 */
[----:B----4-:R-:W-:-:S11]  /*60f0*/  DFMA R18, R20, R24, R18 ;  /* 0x000000181412722b */ /* 0x010fd60000000012 */
.L_x_87:
        /* <DEDUP_REMOVED lines=15> */
.L_x_83:
[----:B-----5:R-:W-:Y:S02]  /*61f0*/  IMAD.U32 R14, RZ, RZ, UR10 ;  /* 0x0000000aff0e7e24 */ /* 0x020fe4000f8e00ff */
[----:B------:R-:W-:-:S05]  /*6200*/  IMAD.U32 R15, RZ, RZ, UR11 ;  /* 0x0000000bff0f7e24 */ /* 0x000fca000f8e00ff */
[----:B------:R-:W2:Y:S02]  /*6210*/  LDG.E.64 R4, desc[UR16][R14.64] ;  /* 0x000000100e047981 */ /* 0x000ea4000c1e1b00 */
[----:B--2---:R-:W-:-:S06]  /*6220*/  IMAD.WIDE R4, R0, 0x8, R4 ;  /* 0x0000000800047825 */ /* 0x004fcc00078e0204 */
[----:B------:R-:W2:Y:S02]  /*6230*/  LDG.E.64 R4, desc[UR16][R4.64] ;  /* 0x0000001004047981 */ /* 0x000ea4000c1e1b00 */
[----:B--2---:R-:W-:-:S06]  /*6240*/  IMAD.WIDE.U32 R12, R2, 0x8, R4 ;  /* 0x00000008020c7825 */ /* 0x004fcc00078e0004 */
[----:B------:R-:W2:Y:S01]  /*6250*/  LDG.E.64 R12, desc[UR16][R12.64] ;  /* 0x000000100c0c7981 */ /* 0x000ea2000c1e1b00 */
[----:B------:R-:W-:Y:S01]  /*6260*/  BSSY.RECONVERGENT B0, `(.L_x_88) ;  /* 0x00000f0000007945 */ /* 0x000fe20003800200 */
[----:B--2---:R-:W-:-:S08]  /*6270*/  DADD R18, R12, R18 ;  /* 0x000000000c127229 */ /* 0x004fd00000000012 */
[----:B------:R-:W-:-:S14]  /*6280*/  DSETP.GT.AND P1, PT, R18, 1.5, PT ;  /* 0x3ff800001200742a */ /* 0x000fdc0003f24000 */
[----:B------:R-:W-:Y:S05]  /*6290*/  @!P1 BRA `(.L_x_89) ;  /* 0x0000000c00b09947 */ /* 0x000fea0003800000 */
[----:B------:R-:W0:Y:S01]  /*62a0*/  LDCU.64 UR12, c[0x0][0x3b8] ;  /* 0x00007700ff0c77ac */ /* 0x000e220008000a00 */
[----:B------:R-:W-:Y:S01]  /*62b0*/  IMAD.MOV.U32 R27, RZ, RZ, RZ ;  /* 0x000000ffff1b7224 */ /* 0x000fe200078e00ff */
[----:B0-----:R-:W-:-:S11]  /*62c0*/  DADD R4, R10, UR12 ;  /* 0x0000000c0a047e29 */ /* 0x001fd60008000000 */
.L_x_97:
[----:B------:R-:W0:Y:S02]  /*62d0*/  LDC.64 R12, c[0x0][0x3a8] ;  /* 0x0000ea00ff0c7b82 */ /* 0x000e240000000a00 */
[----:B0-----:R-:W-:-:S05]  /*62e0*/  IMAD.WIDE.U32 R12, R27, 0x4, R12 ;  /* 0x000000041b0c7825 */ /* 0x001fca00078e000c */
[----:B------:R-:W2:Y:S02]  /*62f0*/  LDG.E R3, desc[UR16][R12.64] ;  /* 0x000000100c037981 */ /* 0x000ea4000c1e1900 */
[----:B--2---:R-:W-:-:S13]  /*6300*/  ISETP.GE.AND P1, PT, R3, 0x1, PT ;  /* 0x000000010300780c */ /* 0x004fda0003f26270 */
[----:B------:R-:W-:Y:S05]  /*6310*/  @!P1 BRA `(.L_x_90) ;  /* 0x0000000c00349947 */ /* 0x000fea0003800000 */
[----:B------:R-:W0:Y:S01]  /*6320*/  LDC.64 R14, c[0x0][0x398] ;  /* 0x0000e600ff0e7b82 */ /* 0x000e220000000a00 */
[----:B------:R-:W-:-:S07]  /*6330*/  IMAD.MOV.U32 R26, RZ, RZ, RZ ;  /* 0x000000ffff1a7224 */ /* 0x000fce00078e00ff */
[----:B------:R-:W1:Y:S01]  /*6340*/  LDC.64 R16, c[0x0][0x390] ;  /* 0x0000e400ff107b82 */ /* 0x000e620000000a00 */
[----:B0-----:R-:W-:-:S04]  /*6350*/  IMAD.WIDE.U32 R14, R27, 0x8, R14 ;  /* 0x000000081b0e7825 */ /* 0x001fc800078e000e */
[----:B-1----:R-:W-:-:S07]  /*6360*/  IMAD.WIDE.U32 R16, R27, 0x8, R16 ;  /* 0x000000081b107825 */ /* 0x002fce00078e0010 */
.L_x_96:
[----:B------:R-:W-:Y:S01]  /*6370*/  MOV R28, UR6 ;  /* 0x00000006001c7c02 */ /* 0x000fe20008000f00 */
[----:B------:R-:W-:-:S05]  /*6380*/  IMAD.U32 R29, RZ, RZ, UR7 ;  /* 0x00000007ff1d7e24 */ /* 0x000fca000f8e00ff */
[----:B------:R-:W2:Y:S02]  /*6390*/  LDG.E.64 R18, desc[UR16][R28.64] ;  /* 0x000000101c127981 */ /* 0x000ea4000c1e1b00 */
[----:B--2---:R-:W-:Y:S02]  /*63a0*/  IMAD.WIDE R20, R0, 0x4, R18 ;  /* 0x0000000400147825 */ /* 0x004fe400078e0212 */
[----:B------:R-:W2:Y:S04]  /*63b0*/  LDG.E.64 R18, desc[UR16][R8.64] ;  /* 0x0000001008127981 */ /* 0x000ea8000c1e1b00 */
[----:B------:R-:W2:Y:S02]  /*63c0*/  LDG.E R21, desc[UR16][R20.64] ;  /* 0x0000001014157981 */ /* 0x000ea4000c1e1900 */
[----:B--2---:R-:W-:-:S06]  /*63d0*/  IMAD.WIDE R18, R21, 0x8, R18 ;  /* 0x0000000815127825 */ /* 0x004fcc00078e0212 */
[----:B------:R-:W2:Y:S02]  /*63e0*/  LDG.E.64 R18, desc[UR16][R18.64] ;  /* 0x0000001012127981 */ /* 0x000ea4000c1e1b00 */
[----:B--2---:R-:W-:-:S06]  /*63f0*/  IMAD.WIDE.U32 R22, R27, 0x8, R18 ;  /* 0x000000081b167825 */ /* 0x004fcc00078e0012 */
[----:B------:R-:W2:Y:S01]  /*6400*/  LDG.E.64 R22, desc[UR16][R22.64] ;  /* 0x0000001016167981 */ /* 0x000ea2000c1e1b00 */
[----:B------:R-:W-:Y:S02]  /*6410*/  IMAD.U32 R18, RZ, RZ, UR6 ;  /* 0x00000006ff127e24 */ /* 0x000fe4000f8e00ff */
[----:B------:R-:W-:Y:S02]  /*6420*/  IMAD.U32 R19, RZ, RZ, UR7 ;  /* 0x00000007ff137e24 */ /* 0x000fe4000f8e00ff */
[----:B--2---:R-:W-:-:S05]  /*6430*/  IMAD.WIDE.U32 R24, R26, 0x8, R22 ;  /* 0x000000081a187825 */ /* 0x004fca00078e0016 */
[----:B------:R0:W-:Y:S04]  /*6440*/  STG.E.64 desc[UR16][R24.64], RZ ;  /* 0x000000ff18007986 */ /* 0x0001e8000c101b10 */
[----:B------:R-:W2:Y:S02]  /*6450*/  LDG.E.64 R28, desc[UR16][R18.64] ;  /* 0x00000010121c7981 */ /* 0x000ea4000c1e1b00 */
[----:B--2---:R-:W-:Y:S02]  /*6460*/  IMAD.WIDE R18, R0, 0x4, R28 ;  /* 0x0000000400127825 */ /* 0x004fe400078e021c */
[----:B------:R-:W2:Y:S04]  /*6470*/  LDG.E.64 R28, desc[UR16][R6.64] ;  /* 0x00000010061c7981 */ /* 0x000ea8000c1e1b00 */
[----:B------:R-:W2:Y:S02]  /*6480*/  LDG.E R3, desc[UR16][R18.64] ;  /* 0x0000001012037981 */ /* 0x000ea4000c1e1900 */
[----:B--2---:R-:W-:-:S06]  /*6490*/  IMAD.WIDE R28, R3, 0x8, R28 ;  /* 0x00000008031c7825 */ /* 0x004fcc00078e021c */
[----:B------:R-:W2:Y:S02]  /*64a0*/  LDG.E.64 R28, desc[UR16][R28.64] ;  /* 0x000000101c1c7981 */ /* 0x000ea4000c1e1b00 */
[----:B--2---:R-:W-:-:S06]  /*64b0*/  IMAD.WIDE.U32 R20, R27, 0x8, R28 ;  /* 0x000000081b147825 */ /* 0x004fcc00078e001c */
[----:B------:R-:W2:Y:S02]  /*64c0*/  LDG.E.64 R20, desc[UR16][R20.64] ;  /* 0x0000001014147981 */ /* 0x000ea4000c1e1b00 */
[----:B--2---:R-:W-:-:S05]  /*64d0*/  IMAD.WIDE.U32 R22, R26, 0x8, R20 ;  /* 0x000000081a167825 */ /* 0x004fca00078e0014 */
[----:B------:R1:W-:Y:S04]  /*64e0*/  STG.E.64 desc[UR16][R22.64], RZ ;  /* 0x000000ff16007986 */ /* 0x0003e8000c101b10 */
[----:B0-----:R-:W2:Y:S02]  /*64f0*/  LDG.E.64 R24, desc[UR16][R14.64] ;  /* 0x000000100e187981 */ /* 0x001ea4000c1e1b00 */
[----:B--2---:R-:W-:-:S06]  /*6500*/  IMAD.WIDE.U32 R24, R26, 0x4, R24 ;  /* 0x000000041a187825 */ /* 0x004fcc00078e0018 */
[----:B------:R-:W2:Y:S02]  /*6510*/  LDG.E R24, desc[UR16][R24.64] ;  /* 0x0000001018187981 */ /* 0x000ea4000c1e1900 */
[----:B--2---:R-:W-:-:S13]  /*6520*/  ISETP.GE.AND P1, PT, R24, 0x1, PT ;  /* 0x000000011800780c */ /* 0x004fda0003f26270 */
[----:B-1----:R-:W-:Y:S05]  /*6530*/  @!P1 BRA `(.L_x_91) ;  /* 0x00000008009c9947 */ /* 0x002fea0003800000 */
[----:B------:R-:W-:-:S07]  /*6540*/  IMAD.MOV.U32 R3, RZ, RZ, RZ ;  /* 0x000000ffff037224 */ /* 0x000fce00078e00ff */
.L_x_95:
[----:B------:R-:W2:Y:S02]  /*6550*/  LDG.E.64 R18, desc[UR16][R16.64] ;  /* 0x0000001010127981 */ /* 0x000ea4000c1e1b00 */
[----:B--2---:R-:W-:-:S06]  /*6560*/  IMAD.WIDE.U32 R22, R26, 0x8, R18 ;  /* 0x000000081a167825 */ /* 0x004fcc00078e0012 */
[----:B------:R-:W2:Y:S02]  /*6570*/  LDG.E.64 R22, desc[UR16][R22.64] ;  /* 0x0000001016167981 */ /* 0x000ea4000c1e1b00 */
[----:B--2---:R-:W-:-:S05]  /*6580*/  IMAD.WIDE.U32 R24, R3, 0x8, R22 ;  /* 0x0000000803187825 */ /* 0x004fca00078e0016 */
[----:B------:R-:W2:Y:S01]  /*6590*/  LDG.E.64 R18, desc[UR16][R24.64] ;  /* 0x0000001018127981 */ /* 0x000ea2000c1e1b00 */
[----:B------:R-:W-:Y:S01]  /*65a0*/  CS2R R20, SRZ ;  /* 0x0000000000147805 */ /* 0x000fe2000001ff00 */
[----:B--2---:R-:W-:-:S08]  /*65b0*/  DADD R18, R4, -R18 ;  /* 0x0000000004127229 */ /* 0x004fd00000000812 */
[----:B------:R-:W-:-:S14]  /*65c0*/  DSETP.GEU.AND P1, PT, R18, RZ, PT ;  /* 0x000000ff1200722a */ /* 0x000fdc0003f2e000 */
[----:B------:R-:W-:Y:S05]  /*65d0*/  @!P1 BRA `(.L_x_92) ;  /* 0x0000000000f09947 */ /* 0x000fea0003800000 */
[----:B------:R-:W-:Y:S01]  /*65e0*/  IMAD.MOV.U32 R24, RZ, RZ, 0x652b82fe ;  /* 0x652b82feff187424 */ /* 0x000fe200078e00ff */
[----:B------:R-:W-:Y:S01]  /*65f0*/  MOV R25, 0x3ff71547 ;  /* 0x3ff7154700197802 */ /* 0x000fe20000000f00 */
[----:B------:R-:W-:Y:S01]  /*6600*/  UMOV UR12, 0xfefa39ef ;  /* 0xfefa39ef000c7882 */ /* 0x000fe20000000000 */
[----:B------:R-:W-:-:S04]  /*6610*/  UMOV UR13, 0x3fe62e42 ;  /* 0x3fe62e42000d7882 */ /* 0x000fc80000000000 */
        /* <DEDUP_REMOVED lines=38> */
[----:B------:R-:W-:Y:S02]  /*6880*/  IMAD.MOV.U32 R20, RZ, RZ, R22 ;  /* 0x000000ffff147224 */ /* 0x000fe400078e0016 */
[----:B------:R-:W-:Y:S02]  /*6890*/  IMAD.MOV.U32 R28, RZ, RZ, R21 ;  /* 0x000000ffff1c7224 */ /* 0x000fe400078e0015 */
[----:B------:R-:W-:-:S03]  /*68a0*/  IMAD R21, R24, 0x100000, R23 ;  /* 0x0010000018157824 */ /* 0x000fc600078e0217 */
[----:B------:R-:W-:-:S13]  /*68b0*/  FSETP.GEU.AND P2, PT, |R28|, 4.1917929649353027344, PT ;  /* 0x4086232b1c00780b */ /* 0x000fda0003f4e200 */
[----:B------:R-:W-:Y:S05]  /*68c0*/  @!P2 BRA `(.L_x_92) ;  /* 0x000000000034a947 */ /* 0x000fea0003800000 */
[----:B------:R-:W-:Y:S01]  /*68d0*/  FSETP.GEU.AND P3, PT, |R28|, 4.2275390625, PT ;  /* 0x408748001c00780b */ /* 0x000fe20003f6e200 */
[C---:B------:R-:W-:Y:S02]  /*68e0*/  DADD R20, -R18.reuse, +INF ;  /* 0x7ff0000012147429 */ /* 0x040fe40000000100 */
[----:B------:R-:W-:-:S08]  /*68f0*/  DSETP.GT.AND P2, PT, R18, RZ, PT ;  /* 0x000000ff1200722a */ /* 0x000fd00003f44000 */
[----:B------:R-:W-:Y:S02]  /*6900*/  FSEL R20, R20, RZ, !P2 ;  /* 0x000000ff14147208 */ /* 0x000fe40005000000 */
[----:B------:R-:W-:Y:S01]  /*6910*/  FSEL R21, R21, RZ, !P2 ;  /* 0x000000ff15157208 */ /* 0x000fe20005000000 */
[----:B------:R-:W-:Y:S06]  /*6920*/  @P3 BRA `(.L_x_92) ;  /* 0x00000000001c3947 */ /* 0x000fec0003800000 */
[----:B------:R-:W-:-:S04]  /*6930*/  LEA.HI R20, R24, R24, RZ, 0x1 ;  /* 0x0000001818147211 */ /* 0x000fc800078f08ff */
[----:B------:R-:W-:-:S04]  /*6940*/  SHF.R.S32.HI R21, RZ, 0x1, R20 ;  /* 0x00000001ff157819 */ /* 0x000fc80000011414 */
[----:B------:R-:W-:Y:S01]  /*6950*/  IADD3 R20, PT, PT, R24, -R21, RZ ;  /* 0x8000001518147210 */ /* 0x000fe20007ffe0ff */
[----:B------:R-:W-:-:S03]  /*6960*/  IMAD R23, R21, 0x100000, R23 ;  /* 0x0010000015177824 */ /* 0x000fc600078e0217 */
[----:B------:R-:W-:Y:S01]  /*6970*/  LEA R21, R20, 0x3ff00000, 0x14 ;  /* 0x3ff0000014157811 */ /* 0x000fe200078ea0ff */
[----:B------:R-:W-:-:S06]  /*6980*/  IMAD.MOV.U32 R20, RZ, RZ, RZ ;  /* 0x000000ffff147224 */ /* 0x000fcc00078e00ff */
[----:B------:R-:W-:-:S11]  /*6990*/  DMUL R20, R22, R20 ;  /* 0x0000001416147228 */ /* 0x000fd60000000000 */
.L_x_92:
[----:B------:R-:W-:Y:S01]  /*69a0*/  IMAD.U32 R28, RZ, RZ, UR6 ;  /* 0x00000006ff1c7e24 */ /* 0x000fe2000f8e00ff */
[----:B------:R-:W2:Y:S01]  /*69b0*/  LDG.E.64 R24, desc[UR16][R8.64] ;  /* 0x0000001008187981 */ /* 0x000ea2000c1e1b00 */
[----:B------:R-:W-:-:S05]  /*69c0*/  IMAD.U32 R29, RZ, RZ, UR7 ;  /* 0x00000007ff1d7e24 */ /* 0x000fca000f8e00ff */
[----:B------:R-:W3:Y:S02]  /*69d0*/  LDG.E.64 R22, desc[UR16][R28.64] ;  /* 0x000000101c167981 */ /* 0x000ee4000c1e1b00 */
[----:B---3--:R-:W-:-:S06]  /*69e0*/  IMAD.WIDE R22, R0, 0x4, R22 ;  /* 0x0000000400167825 */ /* 0x008fcc00078e0216 */
[----:B------:R-:W2:Y:S02]  /*69f0*/  LDG.E R23, desc[UR16][R22.64] ;  /* 0x0000001016177981 */ /* 0x000ea4000c1e1900 */
[----:B--2---:R-:W-:-:S05]  /*6a00*/  IMAD.WIDE R28, R23, 0x8, R24 ;  /* 0x00000008171c7825 */ /* 0x004fca00078e0218 */
[----:B------:R-:W2:Y:S02]  /*6a10*/  LDG.E.64 R24, desc[UR16][R28.64] ;  /* 0x000000101c187981 */ /* 0x000ea4000c1e1b00 */
[----:B--2---:R-:W-:-:S06]  /*6a20*/  IMAD.WIDE.U32 R24, R27, 0x8, R24 ;  /* 0x000000081b187825 */ /* 0x004fcc00078e0018 */
[----:B------:R-:W2:Y:S02]  /*6a30*/  LDG.E.64 R24, desc[UR16][R24.64] ;  /* 0x0000001018187981 */ /* 0x000ea4000c1e1b00 */
[----:B--2---:R-:W-:-:S05]  /*6a40*/  IMAD.WIDE.U32 R24, R26, 0x8, R24 ;  /* 0x000000081a187825 */ /* 0x004fca00078e0018 */
[----:B------:R-:W2:Y:S02]  /*6a50*/  LDG.E.64 R22, desc[UR16][R24.64] ;  /* 0x0000001018167981 */ /* 0x000ea4000c1e1b00 */
[----:B--2---:R-:W-:-:S07]  /*6a60*/  DADD R22, R22, R20 ;  /* 0x0000000016167229 */ /* 0x004fce0000000014 */
[----:B------:R0:W-:Y:S01]  /*6a70*/  STG.E.64 desc[UR16][R24.64], R22 ;  /* 0x0000001618007986 */ /* 0x0001e2000c101b10 */
[----:B------:R-:W-:Y:S01]  /*6a80*/  CS2R R20, SRZ ;  /* 0x0000000000147805 */ /* 0x000fe2000001ff00 */
[----:B------:R-:W-:Y:S06]  /*6a90*/  @!P1 BRA `(.L_x_93) ;  /* 0x0000000000f49947 */ /* 0x000fec0003800000 */
[----:B------:R-:W-:Y:S01]  /*6aa0*/  IMAD.MOV.U32 R20, RZ, RZ, 0x652b82fe ;  /* 0x652b82feff147424 */ /* 0x000fe200078e00ff */
[----:B------:R-:W-:Y:S01]  /*6ab0*/  MOV R21, 0x3ff71547 ;  /* 0x3ff7154700157802 */ /* 0x000fe20000000f00 */
[----:B------:R-:W-:Y:S01]  /*6ac0*/  UMOV UR12, 0xfefa39ef ;  /* 0xfefa39ef000c7882 */ /* 0x000fe20000000000 */
[----:B------:R-:W-:-:S04]  /*6ad0*/  UMOV UR13, 0x3fe62e42 ;  /* 0x3fe62e42000d7882 */ /* 0x000fc80000000000 */
[----:B------:R-:W-:-:S08]  /*6ae0*/  DFMA R20, R18, -R20, 6.75539944105574400000e+15 ;  /* 0x433800001214742b */ /* 0x000fd00000000814 */
[----:B0-----:R-:W-:-:S08]  /*6af0*/  DADD R22, R20, -6.75539944105574400000e+15 ;  /* 0xc338000014167429 */ /* 0x001fd00000000000 */
        /* <DEDUP_REMOVED lines=42> */
[C---:B------:R-:W-:Y:S02]  /*6da0*/  DSETP.GT.AND P2, PT, R18.reuse, RZ, PT ;  /* 0x000000ff1200722a */ /* 0x040fe40003f44000 */
[----:B------:R-:W-:-:S10]  /*6db0*/  DADD R18, -R18, +INF ;  /* 0x7ff0000012127429 */ /* 0x000fd40000000100 */
[----:B------:R-:W-:Y:S02]  /*6dc0*/  FSEL R24, R18, RZ, !P2 ;  /* 0x000000ff12187208 */ /* 0x000fe40005000000 */
[----:B------:R-:W-:Y:S01]  /*6dd0*/  FSEL R25, R19, RZ, !P2 ;  /* 0x000000ff13197208 */ /* 0x000fe20005000000 */
[----:B------:R-:W-:Y:S06]  /*6de0*/  @P1 BRA `(.L_x_94) ;  /* 0x00000000001c1947 */ /* 0x000fec0003800000 */
[----:B------:R-:W-:Y:S01]  /*6df0*/  LEA.HI R18, R20, R20, RZ, 0x1 ;  /* 0x0000001414127211 */ /* 0x000fe200078f08ff */
[----:B------:R-:W-:-:S03]  /*6e00*/  IMAD.MOV.U32 R24, RZ, RZ, RZ ;  /* 0x000000ffff187224 */ /* 0x000fc600078e00ff */
[----:B------:R-:W-:-:S04]  /*6e10*/  SHF.R.S32.HI R19, RZ, 0x1, R18 ;  /* 0x00000001ff137819 */ /* 0x000fc80000011412 */
[----:B------:R-:W-:Y:S01]  /*6e20*/  IADD3 R20, PT, PT, R20, -R19, RZ ;  /* 0x8000001314147210 */ /* 0x000fe20007ffe0ff */
[----:B------:R-:W-:-:S03]  /*6e30*/  IMAD R23, R19, 0x100000, R23 ;  /* 0x0010000013177824 */ /* 0x000fc600078e0217 */
[----:B------:R-:W-:-:S06]  /*6e40*/  LEA R25, R20, 0x3ff00000, 0x14 ;  /* 0x3ff0000014197811 */ /* 0x000fcc00078ea0ff */
[----:B------:R-:W-:-:S11]  /*6e50*/  DMUL R24, R22, R24 ;  /* 0x0000001816187228 */ /* 0x000fd60000000000 */
.L_x_94:
[----:B------:R-:W-:-:S11]  /*6e60*/  DADD R20, -RZ, -R24 ;  /* 0x00000000ff147229 */ /* 0x000fd60000000918 */
.L_x_93:
[----:B0-----:R-:W-:Y:S02]  /*6e70*/  IMAD.U32 R24, RZ, RZ, UR6 ;  /* 0x00000006ff187e24 */ /* 0x001fe4000f8e00ff */
[----:B------:R-:W-:-:S05]  /*6e80*/  IMAD.U32 R25, RZ, RZ, UR7 ;  /* 0x00000007ff197e24 */ /* 0x000fca000f8e00ff */
[----:B------:R-:W2:Y:S02]  /*6e90*/  LDG.E.64 R18, desc[UR16][R24.64] ;  /* 0x0000001018127981 */ /* 0x000ea4000c1e1b00 */
[----:B--2---:R-:W-:Y:S02]  /*6ea0*/  IMAD.WIDE R24, R0, 0x4, R18 ;  /* 0x0000000400187825 */ /* 0x004fe400078e0212 */
[----:B------:R-:W2:Y:S04]  /*6eb0*/  LDG.E.64 R18, desc[UR16][R6.64] ;  /* 0x0000001006127981 */ /* 0x000ea8000c1e1b00 */
[----:B------:R-:W2:Y:S02]  /*6ec0*/  LDG.E R29, desc[UR16][R24.64] ;  /* 0x00000010181d7981 */ /* 0x000ea4000c1e1900 */
[----:B--2---:R-:W-:-:S06]  /*6ed0*/  IMAD.WIDE R28, R29, 0x8, R18 ;  /* 0x000000081d1c7825 */ /* 0x004fcc00078e0212 */
[----:B------:R-:W2:Y:S02]  /*6ee0*/  LDG.E.64 R28, desc[UR16][R28.64] ;  /* 0x000000101c1c7981 */ /* 0x000ea4000c1e1b00 */
[----:B--2---:R-:W-:-:S05]  /*6ef0*/  IMAD.WIDE.U32 R28, R27, 0x8, R28 ;  /* 0x000000081b1c7825 */ /* 0x004fca00078e001c */
[----:B------:R-:W2:Y:S02]  /*6f00*/  LDG.E.64 R22, desc[UR16][R28.64] ;  /* 0x000000101c167981 */ /* 0x000ea4000c1e1b00 */
[----:B--2---:R-:W-:-:S05]  /*6f10*/  IMAD.WIDE.U32 R22, R26, 0x8, R22 ;  /* 0x000000081a167825 */ /* 0x004fca00078e0016 */
[----:B------:R-:W2:Y:S02]  /*6f20*/  LDG.E.64 R18, desc[UR16][R22.64] ;  /* 0x0000001016127981 */ /* 0x000ea4000c1e1b00 */
[----:B--2---:R-:W-:-:S07]  /*6f30*/  DADD R18, R18, R20 ;  /* 0x0000000012127229 */ /* 0x004fce0000000014 */
[----:B------:R0:W-:Y:S04]  /*6f40*/  STG.E.64 desc[UR16][R22.64], R18 ;  /* 0x0000001216007986 */ /* 0x0001e8000c101b10 */
[----:B------:R-:W2:Y:S02]  /*6f50*/  LDG.E.64 R20, desc[UR16][R14.64] ;  /* 0x000000100e147981 */ /* 0x000ea4000c1e1b00 */
[----:B--2---:R-:W-:-:S06]  /*6f60*/  IMAD.WIDE.U32 R20, R26, 0x4, R20 ;  /* 0x000000041a147825 */ /* 0x004fcc00078e0014 */
[----:B------:R-:W2:Y:S01]  /*6f70*/  LDG.E R20, desc[UR16][R20.64] ;  /* 0x0000001014147981 */ /* 0x000ea2000c1e1900 */
[----:B------:R-:W-:-:S05]  /*6f80*/  VIADD R3, R3, 0x1 ;  /* 0x0000000103037836 */ /* 0x000fca0000000000 */
[----:B--2---:R-:W-:-:S13]  /*6f90*/  ISETP.GE.AND P1, PT, R3, R20, PT ;  /* 0x000000140300720c */ /* 0x004fda0003f26270 */
[----:B0-----:R-:W-:Y:S05]  /*6fa0*/  @!P1 BRA `(.L_x_95) ;  /* 0xfffffff400689947 */ /* 0x001fea000383ffff */
.L_x_91:
[----:B------:R-:W2:Y:S01]  /*6fb0*/  LDG.E R3, desc[UR16][R12.64] ;  /* 0x000000100c037981 */ /* 0x000ea2000c1e1900 */
[----:B------:R-:W-:-:S04]  /*6fc0*/  IADD3 R26, PT, PT, R26, 0x1, RZ ;  /* 0x000000011a1a7810 */ /* 0x000fc80007ffe0ff */
[----:B--2---:R-:W-:-:S13]  /*6fd0*/  ISETP.GE.AND P1, PT, R26, R3, PT ;  /* 0x000000031a00720c */ /* 0x004fda0003f26270 */
[----:B------:R-:W-:Y:S05]  /*6fe0*/  @!P1 BRA `(.L_x_96) ;  /* 0xfffffff000e09947 */ /* 0x000fea000383ffff */
.L_x_90:
[----:B------:R-:W0:Y:S01]  /*6ff0*/  LDCU UR4, c[0x0][0x3b0] ;  /* 0x00007600ff0477ac */ /* 0x000e220008000800 */
[----:B------:R-:W-:-:S05]  /*7000*/  VIADD R27, R27, 0x1 ;  /* 0x000000011b1b7836 */ /* 0x000fca0000000000 */
[----:B0-----:R-:W-:-:S13]  /*7010*/  ISETP.NE.AND P1, PT, R27, UR4, PT ;  /* 0x000000041b007c0c */ /* 0x001fda000bf25270 */
[----:B------:R-:W-:Y:S05]  /*7020*/  @P1 BRA `(.L_x_97) ;  /* 0xfffffff000a81947 */ /* 0x000fea000383ffff */
[----:B------:R-:W-:Y:S02]  /*7030*/  IMAD.U32 R22, RZ, RZ, UR6 ;  /* 0x00000006ff167e24 */ /* 0x000fe4000f8e00ff */
[----:B------:R-:W-:Y:S02]  /*7040*/  IMAD.U32 R23, RZ, RZ, UR7 ;  /* 0x00000007ff177e24 */ /* 0x000fe4000f8e00ff */
[----:B------:R-:W-:Y:S02]  /*7050*/  IMAD.U32 R20, RZ, RZ, UR8 ;  /* 0x00000008ff147e24 */ /* 0x000fe4000f8e00ff */
[----:B------:R-:W-:Y:S01]  /*7060*/  IMAD.U32 R21, RZ, RZ, UR9 ;  /* 0x00000009ff157e24 */ /* 0x000fe2000f8e00ff */
[----:B------:R-:W2:Y:S04]  /*7070*/  LDG.E.64 R14, desc[UR16][R22.64] ;  /* 0x00000010160e7981 */ /* 0x000ea8000c1e1b00 */
[----:B------:R-:W3:Y:S01]  /*7080*/  LDG.E.64 R12, desc[UR16][R20.64] ;  /* 0x00000010140c7981 */ /* 0x000ee2000c1e1b00 */
[----:B--2---:R-:W-:-:S04]  /*7090*/  IMAD.WIDE R14, R0, 0x4, R14 ;  /* 0x00000004000e7825 */ /* 0x004fc800078e020e */
[----:B---3--:R-:W-:Y:S02]  /*70a0*/  IMAD.WIDE R12, R0, 0x8, R12 ;  /* 0x00000008000c7825 */ /* 0x008fe400078e020c */
[----:B------:R-:W2:Y:S04]  /*70b0*/  LDG.E R15, desc[UR16][R14.64] ;  /* 0x000000100e0f7981 */ /* 0x000ea8000c1e1900 */
[----:B------:R-:W2:Y:S01]  /*70c0*/  LDG.E.64 R12, desc[UR16][R12.64] ;  /* 0x000000100c0c7981 */ /* 0x000ea2000c1e1b00 */
[----:B------:R-:W-:Y:S01]  /*70d0*/  MOV R24, UR6 ;  /* 0x0000000600187c02 */ /* 0x000fe20008000f00 */
[----:B------:R-:W-:Y:S02]  /*70e0*/  IMAD.U32 R25, RZ, RZ, UR7 ;  /* 0x00000007ff197e24 */ /* 0x000fe4000f8e00ff */
[----:B--2---:R-:W-:-:S05]  /*70f0*/  IMAD.WIDE R16, R15, 0x8, R12 ;  /* 0x000000080f107825 */ /* 0x004fca00078e020c */
[----:B------:R0:W-:Y:S04]  /*7100*/  STG.E.64 desc[UR16][R16.64], R4 ;  /* 0x0000000410007986 */ /* 0x0001e8000c101b10 */
[----:B------:R-:W2:Y:S02]  /*7110*/  LDG.E.64 R18, desc[UR16][R24.64] ;  /* 0x0000001018127981 */ /* 0x000ea4000c1e1b00 */
[----:B--2---:R-:W-:-:S05]  /*7120*/  IMAD.WIDE R18, R0, 0x4, R18 ;  /* 0x0000000400127825 */ /* 0x004fca00078e0212 */
[----:B------:R-:W2:Y:S02]  /*7130*/  LDG.E R3, desc[UR16][R18.64] ;  /* 0x0000001012037981 */ /* 0x000ea4000c1e1900 */
[----:B--2---:R-:W-:-:S05]  /*7140*/  VIADD R3, R3, 0x1 ;  /* 0x0000000103037836 */ /* 0x004fca0000000000 */
[----:B------:R0:W-:Y:S02]  /*7150*/  STG.E desc[UR16][R18.64], R3 ;  /* 0x0000000312007986 */ /* 0x0001e4000c101910 */
.L_x_89:
[----:B------:R-:W-:Y:S05]  /*7160*/  BSYNC.RECONVERGENT B0 ;  /* 0x0000000000007941 */ /* 0x000fea0003800200 */
.L_x_88:
[----:B------:R-:W1:Y:S01]  /*7170*/  LDCU UR4, c[0x0][0x3b4] ;  /* 0x00007680ff0477ac */ /* 0x000e620008000800 */
[----:B------:R-:W-:Y:S01]  /*7180*/  VIADD R2, R2, 0x1 ;  /* 0x0000000102027836 */ /* 0x000fe20000000000 */
[----:B------:R-:W2:Y:S04]  /*7190*/  LDCU.64 UR12, c[0x0][0x3b8] ;  /* 0x00007700ff0c77ac */ /* 0x000ea80008000a00 */
[----:B-1----:R-:W-:Y:S01]  /*71a0*/  ISETP.NE.AND P1, PT, R2, UR4, PT ;  /* 0x0000000402007c0c */ /* 0x002fe2000bf25270 */
[----:B--2---:R-:W-:-:S12]  /*71b0*/  DADD R10, R10, UR12 ;  /* 0x0000000c0a0a7e29 */ /* 0x004fd80008000000 */
[----:B------:R-:W-:Y:S05]  /*71c0*/  @P1 BRA `(.L_x_98) ;  /* 0xffffffc800801947 */ /* 0x000fea000383ffff */
.L_x_55:
[----:B0-----:R-:W0:Y:S08]  /*71d0*/  LDC R5, c[0x0][0x3c0] ;  /* 0x0000f000ff057b82 */ /* 0x001e300000000800 */
[----:B------:R-:W0:Y:S02]  /*71e0*/  LDC.64 R2, c[0x0][0x3a8] ;  /* 0x0000ea00ff027b82 */ /* 0x000e240000000a00 */
[----:B0-----:R-:W-:-:S06]  /*71f0*/  IMAD.WIDE R2, R5, 0x4, R2 ;  /* 0x0000000405027825 */ /* 0x001fcc00078e0202 */
[----:B------:R-:W2:Y:S01]  /*7200*/  LDG.E R3, desc[UR16][R2.64] ;  /* 0x0000001002037981 */ /* 0x000ea2000c1e1900 */
[----:B------:R-:W-:-:S05]  /*7210*/  VIADD R0, R0, UR5 ;  /* 0x0000000500007c36 */ /* 0x000fca0008000000 */
[----:B--2---:R-:W-:-:S13]  /*7220*/  ISETP.GE.AND P1, PT, R0, R3, PT ;  /* 0x000000030000720c */ /* 0x004fda0003f26270 */
[----:B------:R-:W-:Y:S05]  /*7230*/  @!P1 BRA `(.L_x_99) ;  /* 0xffffffa000309947 */ /* 0x000fea000383ffff */
[----:B------:R-:W-:Y:S05]  /*7240*/  EXIT ;  /* 0x000000000000794d */ /* 0x000fea0003800000 */
.L_x_100:
[----:B------:R-:W-:-:S00]  /*7250*/  BRA `(.L_x_100) ;  /* 0xfffffffc00fc7947 */ /* 0x000fc0000383ffff */
[----:B------:R-:W-:-:S00]  /*7260*/  NOP ;  /* 0x0000000000007918 */ /* 0x000fc00000000000 */
        /* <DEDUP_REMOVED lines=9> */
.L_x_101:


//--------------------- .nv.shared.reserved.0     --------------------------
	.section	.nv.shared.reserved.0,"aw",@nobits
	.weak		__nv_reservedSMEM_offset_0_alias
	.size		__nv_reservedSMEM_offset_0_alias, 0, 64
	.other		__nv_reservedSMEM_offset_0_alias,@"STO_CUDA_RESERVED_SHARED STV_DEFAULT"
__nv_reservedSMEM_offset_0_alias:
	.zero		0
	.zero		64


//--------------------- .nv.constant0._Z15par_c_main_loopPPPdS1_S1_PPiS1_S2_iidiPS1_S4_b --------------------------
	.section	.nv.constant0._Z15par_c_main_loopPPPdS1_S1_PPiS1_S2_iidiPS1_S4_b,"a",@progbits
	.sectionflags	@""
	.align	4
.nv.constant0._Z15par_c_main_loopPPPdS1_S1_PPiS1_S2_iidiPS1_S4_b:
	.zero		985


//--------------------- SYMBOLS --------------------------

	.type		.nv.reservedSmem.offset0,@object
	.size		.nv.reservedSmem.offset0,0x4
